// auto-generated by cutlass_sweep.gemm — config: {"arch": "sm_100", "cluster_m": 1, "cluster_n": 1, "dtype": "tf32", "dtype_b": "tf32", "layout": "tt", "stages": 0, "tile_k": 64, "tile_m": 64, "tile_n": 256}
#include "cutlass/cutlass.h"
#include "cutlass/gemm/collective/collective_builder.hpp"
#include "cutlass/gemm/device/gemm_universal_adapter.h"
#include "cutlass/gemm/kernel/gemm_universal.hpp"
#include "cutlass/epilogue/collective/collective_builder.hpp"

using ElemA = cutlass::tfloat32_t;
using ElemB = cutlass::tfloat32_t;
using ElemCD = cutlass::tfloat32_t;
using Acc  = float;
using TileShape    = cute::Shape<cute::_64, cute::_256, cute::_64>;
using ClusterShape = cute::Shape<cute::_1, cute::_1, cute::_1>;

using CollectiveEpilogue = typename cutlass::epilogue::collective::CollectiveBuilder<
    cutlass::arch::Sm100, cutlass::arch::OpClassTensorOp,
    TileShape, ClusterShape,
    cutlass::epilogue::collective::EpilogueTileAuto,
    Acc, Acc,
    ElemCD, cutlass::layout::RowMajor, 128 / cutlass::sizeof_bits<ElemCD>::value,
    ElemCD, cutlass::layout::RowMajor, 128 / cutlass::sizeof_bits<ElemCD>::value,
    cutlass::epilogue::collective::EpilogueScheduleAuto
  >::CollectiveOp;

using CollectiveMainloop = typename cutlass::gemm::collective::CollectiveBuilder<
    cutlass::arch::Sm100, cutlass::arch::OpClassTensorOp,
    ElemA, cutlass::layout::ColumnMajor, 128 / cutlass::sizeof_bits<ElemA>::value,
    ElemB, cutlass::layout::ColumnMajor, 128 / cutlass::sizeof_bits<ElemB>::value,
    Acc,
    TileShape, ClusterShape,
    cutlass::gemm::collective::StageCountAutoCarveout<static_cast<int>(sizeof(typename CollectiveEpilogue::SharedStorage))>,
    cutlass::gemm::collective::KernelScheduleAuto
  >::CollectiveOp;

using GemmKernel = cutlass::gemm::kernel::GemmUniversal<
    cute::Shape<int,int,int,int>,
    CollectiveMainloop,
    CollectiveEpilogue
>;
using Gemm = cutlass::gemm::device::GemmUniversalAdapter<GemmKernel>;

// Force the device kernel symbol into the cubin without needing a host main.
auto* _anchor = &cutlass::device_kernel<GemmKernel>;


// ===== COMPILED SASS (sm_100a) =====

	.target	sm_100a

	.elftype	@"ET_EXEC"


//--------------------- .note.nv.tkinfo           --------------------------
	.section	.note.nv.tkinfo,"",@"SHT_NOTE"
	.sectionflags	@"SHF_NOTE_NV_TKINFO"
	.tkinfo
        /*0018*/ 	.word	0x00000002
        /*0030*/ 	.string	""
        /*0030*/ 	.string	"ptxas"
        /*0030*/ 	.string	"Cuda compilation tools, release 13.0, V13.0.88"
        /*0030*/ 	.string	"Build cuda_13.0.r13.0/compiler.36424714_0"
        /*0030*/ 	.string	"-arch sm_100a -m 64 "



//--------------------- .note.nv.cuinfo           --------------------------
	.section	.note.nv.cuinfo,"",@"SHT_NOTE"
	.sectionflags	@"SHF_NOTE_NV_CUINFO"
        /*0018*/ 	.short	0x0002
        /*001a*/ 	.short	0x0064
        /*001c*/ 	.short	0x0082
	.zero		2


//--------------------- .nv.info                  --------------------------
	.section	.nv.info,"",@"SHT_CUDA_INFO"
	.align	4


	//----- nvinfo : EIATTR_REGCOUNT
	.align		4
        /*0000*/ 	.byte	0x04, 0x2f
        /*0002*/ 	.short	(.L_19 - .L_18)
	.align		4
.L_18:
        /*0004*/ 	.word	index@(_ZN7cutlass13device_kernelINS_4gemm6kernel13GemmUniversalIN4cute5tupleIJiiiiEEENS1_10collective13CollectiveMmaINS1_35MainloopSm100TmaUmmaWarpSpecializedILi2ELi2ELi4ENS5_IJNS4_1CILi1EEESB_SB_EEEEENS5_IJNSA_ILi64EEENSA_ILi256EEESE_EEENS_10tfloat32_tENS5_IJSB_llEEESH_NS5_IJlSB_lEEENS4_8TiledMMAINS4_8MMA_AtomIJNS4_17SM100_MMA_TF32_SSISH_SH_fLi64ELi256ELNS4_4UMMA5MajorE1ELSO_0ELNSN_7ScaleInE0ELSP_0EEEEEENS4_6LayoutISC_NS5_IJNSA_ILi0EEEST_ST_EEEEENS5_IJNS4_10UnderscoreESW_SW_EEEEENS4_13SM90_TMA_LOADENS4_14ComposedLayoutINS4_7SwizzleILi2ELi5ELi2EEENS4_18smem_ptr_flag_bitsILi32EEENSS_INS5_IJNSA_ILi32EEENSA_ILi4EEEEEENS5_IJSB_S15_EEEEEEEvNS4_8identityESZ_NS10_INS11_ILi3ELi4ELi3EEES14_NSS_INS5_IJNSA_ILi8EEES15_EEENS5_IJS15_SB_EEEEEEEvS1B_EENS_8epilogue10collective18CollectiveEpilogueINS1J_23Sm100TmaWarpSpecializedILi4ELi2ELi16ELb1ELb0EEEJSG_NS5_IJNSS_ISE_SB_EENSS_IS15_SB_EEEEESH_SJ_SH_SJ_NS1J_6fusion15FusionCallbacksIS1N_NS1R_17LinearCombinationISH_fSH_fLNS_15FloatRoundStyleE2EEESG_S1Q_JEEENS4_5SM1004TMEM4LOAD26SM100_TMEM_LOAD_16dp128b8xESZ_S1H_NS4_17SM75_U32x4_LDSM_NENS4_14SM90_TMA_STOREES1H_NS4_17SM90_U32x4_STSM_NENS4_39AutoVectorizingCopyWithAssumedAlignmentILi128EEEEEEvvEEEEvNT_6ParamsE)
        /*0008*/ 	.word	0x0000005e


	//----- nvinfo : EIATTR_FRAME_SIZE
	.align		4
.L_19:
        /*000c*/ 	.byte	0x04, 0x11
        /*000e*/ 	.short	(.L_21 - .L_20)
	.align		4
.L_20:
        /*0010*/ 	.word	index@($__internal_2_$__cuda_sm10x_tcgen05_guardrail_trap_unallocated_columns_being_dealloced)
        /*0014*/ 	.word	0x00000000


	//----- nvinfo : EIATTR_FRAME_SIZE
	.align		4
.L_21:
        /*0018*/ 	.byte	0x04, 0x11
        /*001a*/ 	.short	(.L_23 - .L_22)
	.align		4
.L_22:
        /*001c*/ 	.word	index@($__internal_1_$__cuda_sm10x_tcgen05_guardrail_trap_phase_invalid_during_alloc)
        /*0020*/ 	.word	0x00000000


	//----- nvinfo : EIATTR_FRAME_SIZE
	.align		4
.L_23:
        /*0024*/ 	.byte	0x04, 0x11
        /*0026*/ 	.short	(.L_25 - .L_24)
	.align		4
.L_24:
        /*0028*/ 	.word	index@($__internal_0_$__cuda_sm10x_tcgen05_guardrail_trap_col_being_dealloced_not_returned_by_alloc)
        /*002c*/ 	.word	0x00000000


	//----- nvinfo : EIATTR_FRAME_SIZE
	.align		4
.L_25:
        /*0030*/ 	.byte	0x04, 0x11
        /*0032*/ 	.short	(.L_27 - .L_26)
	.align		4
.L_26:
        /*0034*/ 	.word	index@(_ZN7cutlass13device_kernelINS_4gemm6kernel13GemmUniversalIN4cute5tupleIJiiiiEEENS1_10collective13CollectiveMmaINS1_35MainloopSm100TmaUmmaWarpSpecializedILi2ELi2ELi4ENS5_IJNS4_1CILi1EEESB_SB_EEEEENS5_IJNSA_ILi64EEENSA_ILi256EEESE_EEENS_10tfloat32_tENS5_IJSB_llEEESH_NS5_IJlSB_lEEENS4_8TiledMMAINS4_8MMA_AtomIJNS4_17SM100_MMA_TF32_SSISH_SH_fLi64ELi256ELNS4_4UMMA5MajorE1ELSO_0ELNSN_7ScaleInE0ELSP_0EEEEEENS4_6LayoutISC_NS5_IJNSA_ILi0EEEST_ST_EEEEENS5_IJNS4_10UnderscoreESW_SW_EEEEENS4_13SM90_TMA_LOADENS4_14ComposedLayoutINS4_7SwizzleILi2ELi5ELi2EEENS4_18smem_ptr_flag_bitsILi32EEENSS_INS5_IJNSA_ILi32EEENSA_ILi4EEEEEENS5_IJSB_S15_EEEEEEEvNS4_8identityESZ_NS10_INS11_ILi3ELi4ELi3EEES14_NSS_INS5_IJNSA_ILi8EEES15_EEENS5_IJS15_SB_EEEEEEEvS1B_EENS_8epilogue10collective18CollectiveEpilogueINS1J_23Sm100TmaWarpSpecializedILi4ELi2ELi16ELb1ELb0EEEJSG_NS5_IJNSS_ISE_SB_EENSS_IS15_SB_EEEEESH_SJ_SH_SJ_NS1J_6fusion15FusionCallbacksIS1N_NS1R_17LinearCombinationISH_fSH_fLNS_15FloatRoundStyleE2EEESG_S1Q_JEEENS4_5SM1004TMEM4LOAD26SM100_TMEM_LOAD_16dp128b8xESZ_S1H_NS4_17SM75_U32x4_LDSM_NENS4_14SM90_TMA_STOREES1H_NS4_17SM90_U32x4_STSM_NENS4_39AutoVectorizingCopyWithAssumedAlignmentILi128EEEEEEvvEEEEvNT_6ParamsE)
        /*0038*/ 	.word	0x00000000


	//----- nvinfo : EIATTR_MIN_STACK_SIZE
	.align		4
.L_27:
        /*003c*/ 	.byte	0x04, 0x12
        /*003e*/ 	.short	(.L_29 - .L_28)
	.align		4
.L_28:
        /*0040*/ 	.word	index@(_ZN7cutlass13device_kernelINS_4gemm6kernel13GemmUniversalIN4cute5tupleIJiiiiEEENS1_10collective13CollectiveMmaINS1_35MainloopSm100TmaUmmaWarpSpecializedILi2ELi2ELi4ENS5_IJNS4_1CILi1EEESB_SB_EEEEENS5_IJNSA_ILi64EEENSA_ILi256EEESE_EEENS_10tfloat32_tENS5_IJSB_llEEESH_NS5_IJlSB_lEEENS4_8TiledMMAINS4_8MMA_AtomIJNS4_17SM100_MMA_TF32_SSISH_SH_fLi64ELi256ELNS4_4UMMA5MajorE1ELSO_0ELNSN_7ScaleInE0ELSP_0EEEEEENS4_6LayoutISC_NS5_IJNSA_ILi0EEEST_ST_EEEEENS5_IJNS4_10UnderscoreESW_SW_EEEEENS4_13SM90_TMA_LOADENS4_14ComposedLayoutINS4_7SwizzleILi2ELi5ELi2EEENS4_18smem_ptr_flag_bitsILi32EEENSS_INS5_IJNSA_ILi32EEENSA_ILi4EEEEEENS5_IJSB_S15_EEEEEEEvNS4_8identityESZ_NS10_INS11_ILi3ELi4ELi3EEES14_NSS_INS5_IJNSA_ILi8EEES15_EEENS5_IJS15_SB_EEEEEEEvS1B_EENS_8epilogue10collective18CollectiveEpilogueINS1J_23Sm100TmaWarpSpecializedILi4ELi2ELi16ELb1ELb0EEEJSG_NS5_IJNSS_ISE_SB_EENSS_IS15_SB_EEEEESH_SJ_SH_SJ_NS1J_6fusion15FusionCallbacksIS1N_NS1R_17LinearCombinationISH_fSH_fLNS_15FloatRoundStyleE2EEESG_S1Q_JEEENS4_5SM1004TMEM4LOAD26SM100_TMEM_LOAD_16dp128b8xESZ_S1H_NS4_17SM75_U32x4_LDSM_NENS4_14SM90_TMA_STOREES1H_NS4_17SM90_U32x4_STSM_NENS4_39AutoVectorizingCopyWithAssumedAlignmentILi128EEEEEEvvEEEEvNT_6ParamsE)
        /*0044*/ 	.word	0x00000000
.L_29:


//--------------------- .nv.compat                --------------------------
	.section	.nv.compat,"",@"SHT_CUDA_COMPAT_INFO"
	.align	4
        /*0000*/ 	.byte	0x02, 0x09, 0x01, 0x00, 0x02, 0x02, 0x02, 0x00, 0x02, 0x05, 0x05, 0x00, 0x03, 0x07, 0x01, 0x01
        /*0010*/ 	.byte	0x02, 0x03, 0x01, 0x00, 0x02, 0x06, 0x01, 0x00, 0x04, 0x0b, 0x08, 0x00, 0x09, 0x00, 0x00, 0x00
        /*0020*/ 	.byte	0x00, 0x00, 0x00, 0x00


//--------------------- .nv.info._ZN7cutlass13device_kernelINS_4gemm6kernel13GemmUniversalIN4cute5tupleIJiiiiEEENS1_10collective13CollectiveMmaINS1_35MainloopSm100TmaUmmaWarpSpecializedILi2ELi2ELi4ENS5_IJNS4_1CILi1EEESB_SB_EEEEENS5_IJNSA_ILi64EEENSA_ILi256EEESE_EEENS_10tfloat32_tENS5_IJSB_llEEESH_NS5_IJlSB_lEEENS4_8TiledMMAINS4_8MMA_AtomIJNS4_17SM100_MMA_TF32_SSISH_SH_fLi64ELi256ELNS4_4UMMA5MajorE1ELSO_0ELNSN_7ScaleInE0ELSP_0EEEEEENS4_6LayoutISC_NS5_IJNSA_ILi0EEEST_ST_EEEEENS5_IJNS4_10UnderscoreESW_SW_EEEEENS4_13SM90_TMA_LOADENS4_14ComposedLayoutINS4_7SwizzleILi2ELi5ELi2EEENS4_18smem_ptr_flag_bitsILi32EEENSS_INS5_IJNSA_ILi32EEENSA_ILi4EEEEEENS5_IJSB_S15_EEEEEEEvNS4_8identityESZ_NS10_INS11_ILi3ELi4ELi3EEES14_NSS_INS5_IJNSA_ILi8EEES15_EEENS5_IJS15_SB_EEEEEEEvS1B_EENS_8epilogue10collective18CollectiveEpilogueINS1J_23Sm100TmaWarpSpecializedILi4ELi2ELi16ELb1ELb0EEEJSG_NS5_IJNSS_ISE_SB_EENSS_IS15_SB_EEEEESH_SJ_SH_SJ_NS1J_6fusion15FusionCallbacksIS1N_NS1R_17LinearCombinationISH_fSH_fLNS_15FloatRoundStyleE2EEESG_S1Q_JEEENS4_5SM1004TMEM4LOAD26SM100_TMEM_LOAD_16dp128b8xESZ_S1H_NS4_17SM75_U32x4_LDSM_NENS4_14SM90_TMA_STOREES1H_NS4_17SM90_U32x4_STSM_NENS4_39AutoVectorizingCopyWithAssumedAlignmentILi128EEEEEEvvEEEEvNT_6ParamsE --------------------------
	.section	.nv.info._ZN7cutlass13device_kernelINS_4gemm6kernel13GemmUniversalIN4cute5tupleIJiiiiEEENS1_10collective13CollectiveMmaINS1_35MainloopSm100TmaUmmaWarpSpecializedILi2ELi2ELi4ENS5_IJNS4_1CILi1EEESB_SB_EEEEENS5_IJNSA_ILi64EEENSA_ILi256EEESE_EEENS_10tfloat32_tENS5_IJSB_llEEESH_NS5_IJlSB_lEEENS4_8TiledMMAINS4_8MMA_AtomIJNS4_17SM100_MMA_TF32_SSISH_SH_fLi64ELi256ELNS4_4UMMA5MajorE1ELSO_0ELNSN_7ScaleInE0ELSP_0EEEEEENS4_6LayoutISC_NS5_IJNSA_ILi0EEEST_ST_EEEEENS5_IJNS4_10UnderscoreESW_SW_EEEEENS4_13SM90_TMA_LOADENS4_14ComposedLayoutINS4_7SwizzleILi2ELi5ELi2EEENS4_18smem_ptr_flag_bitsILi32EEENSS_INS5_IJNSA_ILi32EEENSA_ILi4EEEEEENS5_IJSB_S15_EEEEEEEvNS4_8identityESZ_NS10_INS11_ILi3ELi4ELi3EEES14_NSS_INS5_IJNSA_ILi8EEES15_EEENS5_IJS15_SB_EEEEEEEvS1B_EENS_8epilogue10collective18CollectiveEpilogueINS1J_23Sm100TmaWarpSpecializedILi4ELi2ELi16ELb1ELb0EEEJSG_NS5_IJNSS_ISE_SB_EENSS_IS15_SB_EEEEESH_SJ_SH_SJ_NS1J_6fusion15FusionCallbacksIS1N_NS1R_17LinearCombinationISH_fSH_fLNS_15FloatRoundStyleE2EEESG_S1Q_JEEENS4_5SM1004TMEM4LOAD26SM100_TMEM_LOAD_16dp128b8xESZ_S1H_NS4_17SM75_U32x4_LDSM_NENS4_14SM90_TMA_STOREES1H_NS4_17SM90_U32x4_STSM_NENS4_39AutoVectorizingCopyWithAssumedAlignmentILi128EEEEEEvvEEEEvNT_6ParamsE,"",@"SHT_CUDA_INFO"
	.sectionflags	@""
	.align	4


	//----- nvinfo : EIATTR_CUDA_API_VERSION
	.align		4
        /*0000*/ 	.byte	0x04, 0x37
        /*0002*/ 	.short	(.L_31 - .L_30)
.L_30:
        /*0004*/ 	.word	0x00000082


	//----- nvinfo : EIATTR_KPARAM_INFO
	.align		4
.L_31:
        /*0008*/ 	.byte	0x04, 0x17
        /*000a*/ 	.short	(.L_33 - .L_32)
.L_32:
        /*000c*/ 	.word	0x00000000
        /*0010*/ 	.short	0x0000
        /*0012*/ 	.short	0x0000
        /*0014*/ 	.byte	0x00, 0xf0, 0x01, 0x20


	//----- nvinfo : EIATTR_AT_ENTRY_FRAGMENTS
	.align		4
.L_33:
        /*0018*/ 	.byte	0x04, 0x4f
        /*001a*/ 	.short	(.L_35 - .L_34)


	//   ....[0]....
.L_34:
        /*001c*/ 	.word	0x00000006


	//----- nvinfo : EIATTR_RESERVED_SMEM_USED
	.align		4
.L_35:
        /*0020*/ 	.byte	0x01, 0x41
	.zero		2


	//----- nvinfo : EIATTR_SPARSE_MMA_MASK
	.align		4
        /*0024*/ 	.byte	0x03, 0x50
        /*0026*/ 	.short	0x0000


	//----- nvinfo : EIATTR_TCGEN05_1CTA_USED
	.align		4
        /*0028*/ 	.byte	0x01, 0x51
	.zero		2


	//----- nvinfo : EIATTR_MAXREG_COUNT
	.align		4
        /*002c*/ 	.byte	0x03, 0x1b
        /*002e*/ 	.short	0x00ff


	//----- nvinfo : EIATTR_NUM_BARRIERS
	.align		4
        /*0030*/ 	.byte	0x02, 0x4c
        /*0032*/ 	.byte	0x07
	.zero		1


	//----- nvinfo : EIATTR_EXTERNS
	.align		4
        /*0034*/ 	.byte	0x04, 0x0f
        /*0036*/ 	.short	(.L_37 - .L_36)


	//   ....[0]....
	.align		4
.L_36:
        /*0038*/ 	.word	index@(__assertfail)


	//----- nvinfo : EIATTR_MERCURY_ISA_VERSION
	.align		4
.L_37:
        /*003c*/ 	.byte	0x03, 0x5f
        /*003e*/ 	.short	0x0101


	//----- nvinfo : EIATTR_INT_WARP_WIDE_INSTR_OFFSETS
	.align		4
        /*0040*/ 	.byte	0x04, 0x31
        /*0042*/ 	.short	(.L_39 - .L_38)


	//   ....[0]....
.L_38:
        /*0044*/ 	.word	0x00001f00


	//   ....[1]....
        /*0048*/ 	.word	0x00003a40


	//   ....[2]....
        /*004c*/ 	.word	0x00003a70


	//   ....[3]....
        /*0050*/ 	.word	0x00003ac0


	//   ....[4]....
        /*0054*/ 	.word	0x000043c0


	//   ....[5]....
        /*0058*/ 	.word	0x00004420


	//   ....[6]....
        /*005c*/ 	.word	0x00004510


	//   ....[7]....
        /*0060*/ 	.word	0x00004580


	//   ....[8]....
        /*0064*/ 	.word	0x00004670


	//   ....[9]....
        /*0068*/ 	.word	0x000046e0


	//   ....[10]....
        /*006c*/ 	.word	0x000047e0


	//   ....[11]....
        /*0070*/ 	.word	0x00004860


	//   ....[12]....
        /*0074*/ 	.word	0x00004960


	//   ....[13]....
        /*0078*/ 	.word	0x00004a30


	//   ....[14]....
        /*007c*/ 	.word	0x00004ad0


	//   ....[15]....
        /*0080*/ 	.word	0x00004ba0


	//   ....[16]....
        /*0084*/ 	.word	0x00004c50


	//   ....[17]....
        /*0088*/ 	.word	0x00004d30


	//   ....[18]....
        /*008c*/ 	.word	0x00004eb0


	//   ....[19]....
        /*0090*/ 	.word	0x00005000


	//----- nvinfo : EIATTR_COOP_GROUP_MASK_REGIDS
	.align		4
.L_39:
        /*0094*/ 	.byte	0x04, 0x29
        /*0096*/ 	.short	(.L_41 - .L_40)


	//   ....[0]....
.L_40:
        /*0098*/ 	.word	0xffffffff


	//   ....[1]....
        /*009c*/ 	.word	0xffffffff


	//   ....[2]....
        /*00a0*/ 	.word	0xffffffff


	//   ....[3]....
        /*00a4*/ 	.word	0xffffffff


	//   ....[4]....
        /*00a8*/ 	.word	0xffffffff


	//   ....[5]....
        /*00ac*/ 	.word	0xffffffff


	//   ....[6]....
        /*00b0*/ 	.word	0xffffffff


	//   ....[7]....
        /*00b4*/ 	.word	0xffffffff


	//   ....[8]....
        /*00b8*/ 	.word	0xffffffff


	//   ....[9]....
        /*00bc*/ 	.word	0xffffffff


	//   ....[10]....
        /*00c0*/ 	.word	0xffffffff


	//   ....[11]....
        /*00c4*/ 	.word	0xffffffff


	//   ....[12]....
        /*00c8*/ 	.word	0xffffffff


	//----- nvinfo : EIATTR_COOP_GROUP_INSTR_OFFSETS
	.align		4
.L_41:
        /*00cc*/ 	.byte	0x04, 0x28
        /*00ce*/ 	.short	(.L_43 - .L_42)


	//   ....[0]....
.L_42:
        /*00d0*/ 	.word	0x00000090


	//   ....[1]....
        /*00d4*/ 	.word	0x000004d0


	//   ....[2]....
        /*00d8*/ 	.word	0x00000600


	//   ....[3]....
        /*00dc*/ 	.word	0x000007a0


	//   ....[4]....
        /*00e0*/ 	.word	0x000008a0


	//   ....[5]....
        /*00e4*/ 	.word	0x00000a10


	//   ....[6]....
        /*00e8*/ 	.word	0x00000bb0


	//   ....[7]....
        /*00ec*/ 	.word	0x00001de0


	//   ....[8]....
        /*00f0*/ 	.word	0x00002aa0


	//   ....[9]....
        /*00f4*/ 	.word	0x00002cb0


	//   ....[10]....
        /*00f8*/ 	.word	0x00002ce0


	//   ....[11]....
        /*00fc*/ 	.word	0x00003930


	//   ....[12]....
        /*0100*/ 	.word	0x00003b60


	//----- nvinfo : EIATTR_VRC_CTA_INIT_COUNT
	.align		4
.L_43:
        /*0104*/ 	.byte	0x02, 0x4a
        /*0106*/ 	.byte	0x80
	.zero		1


	//----- nvinfo : EIATTR_SYSCALL_OFFSETS
	.align		4
        /*0108*/ 	.byte	0x04, 0x46
        /*010a*/ 	.short	(.L_45 - .L_44)


	//   ....[0]....
.L_44:
        /*010c*/ 	.word	0x00005ab0


	//   ....[1]....
        /*0110*/ 	.word	0x00005ba0


	//   ....[2]....
        /*0114*/ 	.word	0x000063c0


	//   ....[3]....
        /*0118*/ 	.word	0x00006d80


	//   ....[4]....
        /*011c*/ 	.word	0x000076e0


	//   ....[5]....
        /*0120*/ 	.word	0x00008090


	//   ....[6]....
        /*0124*/ 	.word	0x00008a40


	//   ....[7]....
        /*0128*/ 	.word	0x00009420


	//   ....[8]....
        /*012c*/ 	.word	0x00009dd0


	//   ....[9]....
        /*0130*/ 	.word	0x0000a730


	//----- nvinfo : EIATTR_MBARRIER_INSTR_OFFSETS
	.align		4
.L_45:
        /*0134*/ 	.byte	0x04, 0x39
        /*0136*/ 	.short	(.L_47 - .L_46)


	//   ....[0]....
.L_46:
        /*0138*/ 	.word	0x000005b0
        /*013c*/ 	.word	0x000000ff
        /*0140*/ 	.word	0x00000000
        /*0144*/ 	.short	0x0100
        /*0146*/ 	.byte	0x05
	.zero		1


	//   ....[1]....
        /*0148*/ 	.word	0x000005c0
        /*014c*/ 	.word	0x000000ff
        /*0150*/ 	.word	0x00000010
        /*0154*/ 	.short	0x0100
        /*0156*/ 	.byte	0x05
	.zero		1


	//   ....[2]....
        /*0158*/ 	.word	0x000005d0
        /*015c*/ 	.word	0x000000ff
        /*0160*/ 	.word	0x00000008
        /*0164*/ 	.short	0x0100
        /*0166*/ 	.byte	0x05
	.zero		1


	//   ....[3]....
        /*0168*/ 	.word	0x000005e0
        /*016c*/ 	.word	0x000000ff
        /*0170*/ 	.word	0x00000018
        /*0174*/ 	.short	0x0100
        /*0176*/ 	.byte	0x05
	.zero		1


	//   ....[4]....
        /*0178*/ 	.word	0x00000710
        /*017c*/ 	.word	0x000000ff
        /*0180*/ 	.word	0x00000020
        /*0184*/ 	.short	0x0100
        /*0186*/ 	.byte	0x07
	.zero		1


	//   ....[5]....
        /*0188*/ 	.word	0x00000720
        /*018c*/ 	.word	0x000000ff
        /*0190*/ 	.word	0x00000040
        /*0194*/ 	.short	0x0100
        /*0196*/ 	.byte	0x07
	.zero		1


	//   ....[6]....
        /*0198*/ 	.word	0x00000730
        /*019c*/ 	.word	0x000000ff
        /*01a0*/ 	.word	0x00000028
        /*01a4*/ 	.short	0x0100
        /*01a6*/ 	.byte	0x07
	.zero		1


	//   ....[7]....
        /*01a8*/ 	.word	0x00000740
        /*01ac*/ 	.word	0x000000ff
        /*01b0*/ 	.word	0x00000048
        /*01b4*/ 	.short	0x0100
        /*01b6*/ 	.byte	0x07
	.zero		1


	//   ....[8]....
        /*01b8*/ 	.word	0x00000750
        /*01bc*/ 	.word	0x000000ff
        /*01c0*/ 	.word	0x00000030
        /*01c4*/ 	.short	0x0100
        /*01c6*/ 	.byte	0x07
	.zero		1


	//   ....[9]....
        /*01c8*/ 	.word	0x00000760
        /*01cc*/ 	.word	0x000000ff
        /*01d0*/ 	.word	0x00000050
        /*01d4*/ 	.short	0x0100
        /*01d6*/ 	.byte	0x07
	.zero		1


	//   ....[10]....
        /*01d8*/ 	.word	0x00000770
        /*01dc*/ 	.word	0x000000ff
        /*01e0*/ 	.word	0x00000038
        /*01e4*/ 	.short	0x0100
        /*01e6*/ 	.byte	0x07
	.zero		1


	//   ....[11]....
        /*01e8*/ 	.word	0x00000780
        /*01ec*/ 	.word	0x000000ff
        /*01f0*/ 	.word	0x00000058
        /*01f4*/ 	.short	0x0100
        /*01f6*/ 	.byte	0x07
	.zero		1


	//   ....[12]....
        /*01f8*/ 	.word	0x00000870
        /*01fc*/ 	.word	0x000000ff
        /*0200*/ 	.word	0x00000060
        /*0204*/ 	.short	0x0100
        /*0206*/ 	.byte	0x05
	.zero		1


	//   ....[13]....
        /*0208*/ 	.word	0x00000880
        /*020c*/ 	.word	0x000000ff
        /*0210*/ 	.word	0x00000068
        /*0214*/ 	.short	0x0100
        /*0216*/ 	.byte	0x05
	.zero		1


	//   ....[14]....
        /*0218*/ 	.word	0x000009c0
        /*021c*/ 	.word	0x000000ff
        /*0220*/ 	.word	0x00000070
        /*0224*/ 	.short	0x0100
        /*0226*/ 	.byte	0x05
	.zero		1


	//   ....[15]....
        /*0228*/ 	.word	0x000009d0
        /*022c*/ 	.word	0x000000ff
        /*0230*/ 	.word	0x00000080
        /*0234*/ 	.short	0x0100
        /*0236*/ 	.byte	0x05
	.zero		1


	//   ....[16]....
        /*0238*/ 	.word	0x000009e0
        /*023c*/ 	.word	0x000000ff
        /*0240*/ 	.word	0x00000078
        /*0244*/ 	.short	0x0100
        /*0246*/ 	.byte	0x05
	.zero		1


	//   ....[17]....
        /*0248*/ 	.word	0x000009f0
        /*024c*/ 	.word	0x000000ff
        /*0250*/ 	.word	0x00000088
        /*0254*/ 	.short	0x0100
        /*0256*/ 	.byte	0x05
	.zero		1


	//   ....[18]....
        /*0258*/ 	.word	0x00000b20
        /*025c*/ 	.word	0x000000ff
        /*0260*/ 	.word	0x00000090
        /*0264*/ 	.short	0x0100
        /*0266*/ 	.byte	0x07
	.zero		1


	//   ....[19]....
        /*0268*/ 	.word	0x00000b30
        /*026c*/ 	.word	0x000000ff
        /*0270*/ 	.word	0x000000b0
        /*0274*/ 	.short	0x0100
        /*0276*/ 	.byte	0x07
	.zero		1


	//   ....[20]....
        /*0278*/ 	.word	0x00000b40
        /*027c*/ 	.word	0x000000ff
        /*0280*/ 	.word	0x00000098
        /*0284*/ 	.short	0x0100
        /*0286*/ 	.byte	0x07
	.zero		1


	//   ....[21]....
        /*0288*/ 	.word	0x00000b50
        /*028c*/ 	.word	0x000000ff
        /*0290*/ 	.word	0x000000b8
        /*0294*/ 	.short	0x0100
        /*0296*/ 	.byte	0x07
	.zero		1


	//   ....[22]....
        /*0298*/ 	.word	0x00000b60
        /*029c*/ 	.word	0x000000ff
        /*02a0*/ 	.word	0x000000a0
        /*02a4*/ 	.short	0x0100
        /*02a6*/ 	.byte	0x07
	.zero		1


	//   ....[23]....
        /*02a8*/ 	.word	0x00000b70
        /*02ac*/ 	.word	0x000000ff
        /*02b0*/ 	.word	0x000000c0
        /*02b4*/ 	.short	0x0100
        /*02b6*/ 	.byte	0x07
	.zero		1


	//   ....[24]....
        /*02b8*/ 	.word	0x00000b80
        /*02bc*/ 	.word	0x000000ff
        /*02c0*/ 	.word	0x000000a8
        /*02c4*/ 	.short	0x0100
        /*02c6*/ 	.byte	0x07
	.zero		1


	//   ....[25]....
        /*02c8*/ 	.word	0x00000b90
        /*02cc*/ 	.word	0x000000ff
        /*02d0*/ 	.word	0x000000c8
        /*02d4*/ 	.short	0x0100
        /*02d6*/ 	.byte	0x07
	.zero		1


	//   ....[26]....
        /*02d8*/ 	.word	0x00000c80
        /*02dc*/ 	.word	0x000000ff
        /*02e0*/ 	.word	0x000000d0
        /*02e4*/ 	.short	0x0100
        /*02e6*/ 	.byte	0x05
	.zero		1


	//   ....[27]....
        /*02e8*/ 	.word	0x00000c90
        /*02ec*/ 	.word	0x000000ff
        /*02f0*/ 	.word	0x000000e0
        /*02f4*/ 	.short	0x0100
        /*02f6*/ 	.byte	0x05
	.zero		1


	//   ....[28]....
        /*02f8*/ 	.word	0x00000ca0
        /*02fc*/ 	.word	0x000000ff
        /*0300*/ 	.word	0x000000d8
        /*0304*/ 	.short	0x0100
        /*0306*/ 	.byte	0x05
	.zero		1


	//   ....[29]....
        /*0308*/ 	.word	0x00000cb0
        /*030c*/ 	.word	0x000000ff
        /*0310*/ 	.word	0x000000e8
        /*0314*/ 	.short	0x0100
        /*0316*/ 	.byte	0x05
	.zero		1


	//   ....[30]....
        /*0318*/ 	.word	0x00001580
        /*031c*/ 	.word	0x00000002
        /*0320*/ 	.word	0x000000e0
        /*0324*/ 	.short	0x010a
        /*0326*/ 	.byte	0xff
	.zero		1


	//   ....[31]....
        /*0328*/ 	.word	0x000015b0
        /*032c*/ 	.word	0x00000002
        /*0330*/ 	.word	0x000000d0
        /*0334*/ 	.short	0x0101
        /*0336*/ 	.byte	0xff
	.zero		1


	//   ....[32]....
        /*0338*/ 	.word	0x00001680
        /*033c*/ 	.word	0x000000ff
        /*0340*/ 	.word	0x00000010
        /*0344*/ 	.short	0x010a
        /*0346*/ 	.byte	0x08
	.zero		1


	//   ....[33]....
        /*0348*/ 	.word	0x00001730
        /*034c*/ 	.word	0x000000ff
        /*0350*/ 	.word	0x00000010
        /*0354*/ 	.short	0x010a
        /*0356*/ 	.byte	0x21
	.zero		1


	//   ....[34]....
        /*0358*/ 	.word	0x00001880
        /*035c*/ 	.word	0x000000ff
        /*0360*/ 	.word	0x00000010
        /*0364*/ 	.short	0x010a
        /*0366*/ 	.byte	0x08
	.zero		1


	//   ....[35]....
        /*0368*/ 	.word	0x00001a40
        /*036c*/ 	.word	0x000000ff
        /*0370*/ 	.word	0x00000068
        /*0374*/ 	.short	0x0101
        /*0376*/ 	.byte	0x04
	.zero		1


	//   ....[36]....
        /*0378*/ 	.word	0x00001a60
        /*037c*/ 	.word	0x000000ff
        /*0380*/ 	.word	0x00000010
        /*0384*/ 	.short	0x010a
        /*0386*/ 	.byte	0x08
	.zero		1


	//   ....[37]....
        /*0388*/ 	.word	0x00001af0
        /*038c*/ 	.word	0x000000ff
        /*0390*/ 	.word	0x00000010
        /*0394*/ 	.short	0x010a
        /*0396*/ 	.byte	0x21
	.zero		1


	//   ....[38]....
        /*0398*/ 	.word	0x00001c40
        /*039c*/ 	.word	0x000000ff
        /*03a0*/ 	.word	0x00000010
        /*03a4*/ 	.short	0x010a
        /*03a6*/ 	.byte	0x08
	.zero		1


	//   ....[39]....
        /*03a8*/ 	.word	0x00001e10
        /*03ac*/ 	.word	0x00000002
        /*03b0*/ 	.word	0x00000070
        /*03b4*/ 	.short	0x010a
        /*03b6*/ 	.byte	0xff
	.zero		1


	//   ....[40]....
        /*03b8*/ 	.word	0x00001ed0
        /*03bc*/ 	.word	0x00000002
        /*03c0*/ 	.word	0x00000000
        /*03c4*/ 	.short	0x0101
        /*03c6*/ 	.byte	0xff
	.zero		1


	//   ....[41]....
        /*03c8*/ 	.word	0x00002430
        /*03cc*/ 	.word	0x000000ff
        /*03d0*/ 	.word	0x00000000
        /*03d4*/ 	.short	0x010a
        /*03d6*/ 	.byte	0x04
	.zero		1


	//   ....[42]....
        /*03d8*/ 	.word	0x000024d0
        /*03dc*/ 	.word	0x00000000
        /*03e0*/ 	.word	0x00000000
        /*03e4*/ 	.short	0x010a
        /*03e6*/ 	.byte	0xff
	.zero		1


	//   ....[43]....
        /*03e8*/ 	.word	0x000025f0
        /*03ec*/ 	.word	0x00000000
        /*03f0*/ 	.word	0x000000d0
        /*03f4*/ 	.short	0x010a
        /*03f6*/ 	.byte	0xff
	.zero		1


	//   ....[44]....
        /*03f8*/ 	.word	0x00002660
        /*03fc*/ 	.word	0x00000000
        /*0400*/ 	.word	0x00000000
        /*0404*/ 	.short	0x0101
        /*0406*/ 	.byte	0xff
	.zero		1


	//   ....[45]....
        /*0408*/ 	.word	0x00002680
        /*040c*/ 	.word	0x000000ff
        /*0410*/ 	.word	0x00000080
        /*0414*/ 	.short	0x010a
        /*0416*/ 	.byte	0x05
	.zero		1


	//   ....[46]....
        /*0418*/ 	.word	0x000027a0
        /*041c*/ 	.word	0x00000000
        /*0420*/ 	.word	0x00000070
        /*0424*/ 	.short	0x010a
        /*0426*/ 	.byte	0xff
	.zero		1


	//   ....[47]....
        /*0428*/ 	.word	0x000028a0
        /*042c*/ 	.word	0x00000000
        /*0430*/ 	.word	0x00000000
        /*0434*/ 	.short	0x0101
        /*0436*/ 	.byte	0xff
	.zero		1


	//   ....[48]....
        /*0438*/ 	.word	0x00002930
        /*043c*/ 	.word	0x000000ff
        /*0440*/ 	.word	0x00000080
        /*0444*/ 	.short	0x0106
        /*0446*/ 	.byte	0x05
	.zero		1


	//   ....[49]....
        /*0448*/ 	.word	0x00002950
        /*044c*/ 	.word	0x000000ff
        /*0450*/ 	.word	0x00000080
        /*0454*/ 	.short	0x010a
        /*0456*/ 	.byte	0x05
	.zero		1


	//   ....[50]....
        /*0458*/ 	.word	0x000029e0
        /*045c*/ 	.word	0x000000ff
        /*0460*/ 	.word	0x00000080
        /*0464*/ 	.short	0x0106
        /*0466*/ 	.byte	0x04
	.zero		1


	//   ....[51]....
        /*0468*/ 	.word	0x00002a20
        /*046c*/ 	.word	0x00000000
        /*0470*/ 	.word	0x00000080
        /*0474*/ 	.short	0x010a
        /*0476*/ 	.byte	0xff
	.zero		1


	//   ....[52]....
        /*0478*/ 	.word	0x00002fe0
        /*047c*/ 	.word	0x00000000
        /*0480*/ 	.word	0x00000070
        /*0484*/ 	.short	0x010a
        /*0486*/ 	.byte	0xff
	.zero		1


	//   ....[53]....
        /*0488*/ 	.word	0x000030f0
        /*048c*/ 	.word	0x00000003
        /*0490*/ 	.word	0x00000000
        /*0494*/ 	.short	0x0101
        /*0496*/ 	.byte	0xff
	.zero		1


	//   ....[54]....
        /*0498*/ 	.word	0x00003100
        /*049c*/ 	.word	0x000000ff
        /*04a0*/ 	.word	0x00000000
        /*04a4*/ 	.short	0x010a
        /*04a6*/ 	.byte	0x07
	.zero		1


	//   ....[55]....
        /*04a8*/ 	.word	0x00003180
        /*04ac*/ 	.word	0x000000ff
        /*04b0*/ 	.word	0x000000b0
        /*04b4*/ 	.short	0x010a
        /*04b6*/ 	.byte	0x06
	.zero		1


	//   ....[56]....
        /*04b8*/ 	.word	0x00003250
        /*04bc*/ 	.word	0x000000ff
        /*04c0*/ 	.word	0x00000000
        /*04c4*/ 	.short	0x010a
        /*04c6*/ 	.byte	0x0b
	.zero		1


	//   ....[57]....
        /*04c8*/ 	.word	0x00003380
        /*04cc*/ 	.word	0x000000ff
        /*04d0*/ 	.word	0x00000000
        /*04d4*/ 	.short	0x010a
        /*04d6*/ 	.byte	0x22
	.zero		1


	//   ....[58]....
        /*04d8*/ 	.word	0x00003760
        /*04dc*/ 	.word	0x000000ff
        /*04e0*/ 	.word	0x00000000
        /*04e4*/ 	.short	0x010a
        /*04e6*/ 	.byte	0x06
	.zero		1


	//   ....[59]....
        /*04e8*/ 	.word	0x000037f0
        /*04ec*/ 	.word	0x000000ff
        /*04f0*/ 	.word	0x00000000
        /*04f4*/ 	.short	0x010a
        /*04f6*/ 	.byte	0x06
	.zero		1


	//   ....[60]....
        /*04f8*/ 	.word	0x00003880
        /*04fc*/ 	.word	0x000000ff
        /*0500*/ 	.word	0x00000000
        /*0504*/ 	.short	0x010a
        /*0506*/ 	.byte	0x06
	.zero		1


	//   ....[61]....
        /*0508*/ 	.word	0x00003910
        /*050c*/ 	.word	0x000000ff
        /*0510*/ 	.word	0x00000000
        /*0514*/ 	.short	0x010a
        /*0516*/ 	.byte	0x07
	.zero		1


	//   ....[62]....
        /*0518*/ 	.word	0x00003d60
        /*051c*/ 	.word	0x00000000
        /*0520*/ 	.word	0x00000070
        /*0524*/ 	.short	0x010a
        /*0526*/ 	.byte	0xff
	.zero		1


	//   ....[63]....
        /*0528*/ 	.word	0x00003e20
        /*052c*/ 	.word	0x00000000
        /*0530*/ 	.word	0x00000000
        /*0534*/ 	.short	0x0101
        /*0536*/ 	.byte	0xff
	.zero		1


	//   ....[64]....
        /*0538*/ 	.word	0x00004140
        /*053c*/ 	.word	0x000000ff
        /*0540*/ 	.word	0x00000068
        /*0544*/ 	.short	0x010a
        /*0546*/ 	.byte	0x07
	.zero		1


	//   ....[65]....
        /*0548*/ 	.word	0x00004340
        /*054c*/ 	.word	0x000000ff
        /*0550*/ 	.word	0x00000040
        /*0554*/ 	.short	0x010a
        /*0556*/ 	.byte	0x07
	.zero		1


	//   ....[66]....
        /*0558*/ 	.word	0x000044c0
        /*055c*/ 	.word	0x000000ff
        /*0560*/ 	.word	0x00000020
        /*0564*/ 	.short	0x010b
        /*0566*/ 	.byte	0x07
	.zero		1


	//   ....[67]....
        /*0568*/ 	.word	0x000044d0
        /*056c*/ 	.word	0x000000ff
        /*0570*/ 	.word	0x00000000
        /*0574*/ 	.short	0x0101
        /*0576*/ 	.byte	0x15
	.zero		1


	//   ....[68]....
        /*0578*/ 	.word	0x000044e0
        /*057c*/ 	.word	0x000000ff
        /*0580*/ 	.word	0x00000048
        /*0584*/ 	.short	0x010a
        /*0586*/ 	.byte	0x07
	.zero		1


	//   ....[69]....
        /*0588*/ 	.word	0x00004620
        /*058c*/ 	.word	0x000000ff
        /*0590*/ 	.word	0x00000028
        /*0594*/ 	.short	0x010b
        /*0596*/ 	.byte	0x07
	.zero		1


	//   ....[70]....
        /*0598*/ 	.word	0x00004630
        /*059c*/ 	.word	0x000000ff
        /*05a0*/ 	.word	0x00000000
        /*05a4*/ 	.short	0x0101
        /*05a6*/ 	.byte	0x0f
	.zero		1


	//   ....[71]....
        /*05a8*/ 	.word	0x00004640
        /*05ac*/ 	.word	0x000000ff
        /*05b0*/ 	.word	0x00000050
        /*05b4*/ 	.short	0x010a
        /*05b6*/ 	.byte	0x07
	.zero		1


	//   ....[72]....
        /*05b8*/ 	.word	0x00004790
        /*05bc*/ 	.word	0x000000ff
        /*05c0*/ 	.word	0x00000030
        /*05c4*/ 	.short	0x010b
        /*05c6*/ 	.byte	0x07
	.zero		1


	//   ....[73]....
        /*05c8*/ 	.word	0x000047a0
        /*05cc*/ 	.word	0x000000ff
        /*05d0*/ 	.word	0x00000000
        /*05d4*/ 	.short	0x0101
        /*05d6*/ 	.byte	0x0e
	.zero		1


	//   ....[74]....
        /*05d8*/ 	.word	0x000047b0
        /*05dc*/ 	.word	0x000000ff
        /*05e0*/ 	.word	0x00000058
        /*05e4*/ 	.short	0x010a
        /*05e6*/ 	.byte	0x07
	.zero		1


	//   ....[75]....
        /*05e8*/ 	.word	0x00004910
        /*05ec*/ 	.word	0x000000ff
        /*05f0*/ 	.word	0x00000038
        /*05f4*/ 	.short	0x010b
        /*05f6*/ 	.byte	0x07
	.zero		1


	//   ....[76]....
        /*05f8*/ 	.word	0x00004920
        /*05fc*/ 	.word	0x000000ff
        /*0600*/ 	.word	0x00000000
        /*0604*/ 	.short	0x0101
        /*0606*/ 	.byte	0x0d
	.zero		1


	//   ....[77]....
        /*0608*/ 	.word	0x00004930
        /*060c*/ 	.word	0x000000ff
        /*0610*/ 	.word	0x00000040
        /*0614*/ 	.short	0x010a
        /*0616*/ 	.byte	0x07
	.zero		1


	//   ....[78]....
        /*0618*/ 	.word	0x00004a80
        /*061c*/ 	.word	0x000000ff
        /*0620*/ 	.word	0x00000020
        /*0624*/ 	.short	0x010b
        /*0626*/ 	.byte	0x07
	.zero		1


	//   ....[79]....
        /*0628*/ 	.word	0x00004a90
        /*062c*/ 	.word	0x000000ff
        /*0630*/ 	.word	0x00000000
        /*0634*/ 	.short	0x0101
        /*0636*/ 	.byte	0x15
	.zero		1


	//   ....[80]....
        /*0638*/ 	.word	0x00004aa0
        /*063c*/ 	.word	0x000000ff
        /*0640*/ 	.word	0x00000048
        /*0644*/ 	.short	0x010a
        /*0646*/ 	.byte	0x07
	.zero		1


	//   ....[81]....
        /*0648*/ 	.word	0x00004bf0
        /*064c*/ 	.word	0x000000ff
        /*0650*/ 	.word	0x00000028
        /*0654*/ 	.short	0x010b
        /*0656*/ 	.byte	0x07
	.zero		1


	//   ....[82]....
        /*0658*/ 	.word	0x00004c00
        /*065c*/ 	.word	0x000000ff
        /*0660*/ 	.word	0x00000000
        /*0664*/ 	.short	0x0101
        /*0666*/ 	.byte	0x0f
	.zero		1


	//   ....[83]....
        /*0668*/ 	.word	0x00004c10
        /*066c*/ 	.word	0x000000ff
        /*0670*/ 	.word	0x00000050
        /*0674*/ 	.short	0x010a
        /*0676*/ 	.byte	0x07
	.zero		1


	//   ....[84]....
        /*0678*/ 	.word	0x00004d90
        /*067c*/ 	.word	0x000000ff
        /*0680*/ 	.word	0x00000030
        /*0684*/ 	.short	0x010b
        /*0686*/ 	.byte	0x07
	.zero		1


	//   ....[85]....
        /*0688*/ 	.word	0x00004dd0
        /*068c*/ 	.word	0x000000ff
        /*0690*/ 	.word	0x00000000
        /*0694*/ 	.short	0x0101
        /*0696*/ 	.byte	0x0e
	.zero		1


	//   ....[86]....
        /*0698*/ 	.word	0x00004e10
        /*069c*/ 	.word	0x000000ff
        /*06a0*/ 	.word	0x00000058
        /*06a4*/ 	.short	0x010a
        /*06a6*/ 	.byte	0x07
	.zero		1


	//   ....[87]....
        /*06a8*/ 	.word	0x00005040
        /*06ac*/ 	.word	0x000000ff
        /*06b0*/ 	.word	0x00000038
        /*06b4*/ 	.short	0x010b
        /*06b6*/ 	.byte	0x07
	.zero		1


	//   ....[88]....
        /*06b8*/ 	.word	0x00005060
        /*06bc*/ 	.word	0x000000ff
        /*06c0*/ 	.word	0x00000000
        /*06c4*/ 	.short	0x0101
        /*06c6*/ 	.byte	0x0d
	.zero		1


	//   ....[89]....
        /*06c8*/ 	.word	0x00005080
        /*06cc*/ 	.word	0x000000ff
        /*06d0*/ 	.word	0x00000040
        /*06d4*/ 	.short	0x010a
        /*06d6*/ 	.byte	0x07
	.zero		1


	//   ....[90]....
        /*06d8*/ 	.word	0x000050a0
        /*06dc*/ 	.word	0x000000ff
        /*06e0*/ 	.word	0x00000048
        /*06e4*/ 	.short	0x010a
        /*06e6*/ 	.byte	0x07
	.zero		1


	//   ....[91]....
        /*06e8*/ 	.word	0x000050c0
        /*06ec*/ 	.word	0x000000ff
        /*06f0*/ 	.word	0x00000050
        /*06f4*/ 	.short	0x010a
        /*06f6*/ 	.byte	0x07
	.zero		1


	//   ....[92]....
        /*06f8*/ 	.word	0x00005110
        /*06fc*/ 	.word	0x00000002
        /*0700*/ 	.word	0x00000058
        /*0704*/ 	.short	0x010a
        /*0706*/ 	.byte	0xff
	.zero		1


	//   ....[93]....
        /*0708*/ 	.word	0x00005470
        /*070c*/ 	.word	0x00000000
        /*0710*/ 	.word	0x00000070
        /*0714*/ 	.short	0x010a
        /*0716*/ 	.byte	0xff
	.zero		1


	//   ....[94]....
        /*0718*/ 	.word	0x00005580
        /*071c*/ 	.word	0x00000000
        /*0720*/ 	.word	0x00000000
        /*0724*/ 	.short	0x0101
        /*0726*/ 	.byte	0xff
	.zero		1


	//   ....[95]....
        /*0728*/ 	.word	0x00006000
        /*072c*/ 	.word	0x000000ff
        /*0730*/ 	.word	0x00000020
        /*0734*/ 	.short	0x010a
        /*0736*/ 	.byte	0x30
	.zero		1


	//   ....[96]....
        /*0738*/ 	.word	0x00006030
        /*073c*/ 	.word	0x00000053
        /*0740*/ 	.word	0x00000090
        /*0744*/ 	.short	0x010a
        /*0746*/ 	.byte	0xff
	.zero		1


	//   ....[97]....
        /*0748*/ 	.word	0x000061a0
        /*074c*/ 	.word	0x000000ff
        /*0750*/ 	.word	0x00000020
        /*0754*/ 	.short	0x010a
        /*0756*/ 	.byte	0x30
	.zero		1


	//   ....[98]....
        /*0758*/ 	.word	0x000062a0
        /*075c*/ 	.word	0x00000053
        /*0760*/ 	.word	0x00000090
        /*0764*/ 	.short	0x010a
        /*0766*/ 	.byte	0xff
	.zero		1


	//   ....[99]....
        /*0768*/ 	.word	0x00006aa0
        /*076c*/ 	.word	0x00000000
        /*0770*/ 	.word	0x00000000
        /*0774*/ 	.short	0x0101
        /*0776*/ 	.byte	0xff
	.zero		1


	//   ....[100]....
        /*0778*/ 	.word	0x00006ab0
        /*077c*/ 	.word	0x00000002
        /*0780*/ 	.word	0x00000020
        /*0784*/ 	.short	0x010a
        /*0786*/ 	.byte	0xff
	.zero		1


	//   ....[101]....
        /*0788*/ 	.word	0x00006b80
        /*078c*/ 	.word	0x00000002
        /*0790*/ 	.word	0x00000020
        /*0794*/ 	.short	0x010a
        /*0796*/ 	.byte	0xff
	.zero		1


	//   ....[102]....
        /*0798*/ 	.word	0x00007400
        /*079c*/ 	.word	0x00000015
        /*07a0*/ 	.word	0x00000000
        /*07a4*/ 	.short	0x0101
        /*07a6*/ 	.byte	0xff
	.zero		1


	//   ....[103]....
        /*07a8*/ 	.word	0x00007420
        /*07ac*/ 	.word	0x00000000
        /*07b0*/ 	.word	0x00000020
        /*07b4*/ 	.short	0x010a
        /*07b6*/ 	.byte	0xff
	.zero		1


	//   ....[104]....
        /*07b8*/ 	.word	0x000074e0
        /*07bc*/ 	.word	0x00000000
        /*07c0*/ 	.word	0x00000020
        /*07c4*/ 	.short	0x010a
        /*07c6*/ 	.byte	0xff
	.zero		1


	//   ....[105]....
        /*07c8*/ 	.word	0x00007d70
        /*07cc*/ 	.word	0x00000015
        /*07d0*/ 	.word	0x00000000
        /*07d4*/ 	.short	0x0101
        /*07d6*/ 	.byte	0xff
	.zero		1


	//   ....[106]....
        /*07d8*/ 	.word	0x00007d90
        /*07dc*/ 	.word	0x00000000
        /*07e0*/ 	.word	0x00000020
        /*07e4*/ 	.short	0x010a
        /*07e6*/ 	.byte	0xff
	.zero		1


	//   ....[107]....
        /*07e8*/ 	.word	0x00007e50
        /*07ec*/ 	.word	0x00000000
        /*07f0*/ 	.word	0x00000020
        /*07f4*/ 	.short	0x010a
        /*07f6*/ 	.byte	0xff
	.zero		1


	//   ....[108]....
        /*07f8*/ 	.word	0x00008710
        /*07fc*/ 	.word	0x00000015
        /*0800*/ 	.word	0x00000000
        /*0804*/ 	.short	0x0101
        /*0806*/ 	.byte	0xff
	.zero		1


	//   ....[109]....
        /*0808*/ 	.word	0x00008730
        /*080c*/ 	.word	0x00000000
        /*0810*/ 	.word	0x00000020
        /*0814*/ 	.short	0x010a
        /*0816*/ 	.byte	0xff
	.zero		1


	//   ....[110]....
        /*0818*/ 	.word	0x000087f0
        /*081c*/ 	.word	0x00000000
        /*0820*/ 	.word	0x00000020
        /*0824*/ 	.short	0x010a
        /*0826*/ 	.byte	0xff
	.zero		1


	//   ....[111]....
        /*0828*/ 	.word	0x000090f0
        /*082c*/ 	.word	0x00000015
        /*0830*/ 	.word	0x00000000
        /*0834*/ 	.short	0x0101
        /*0836*/ 	.byte	0xff
	.zero		1


	//   ....[112]....
        /*0838*/ 	.word	0x00009110
        /*083c*/ 	.word	0x00000000
        /*0840*/ 	.word	0x00000020
        /*0844*/ 	.short	0x010a
        /*0846*/ 	.byte	0xff
	.zero		1


	//   ....[113]....
        /*0848*/ 	.word	0x000091d0
        /*084c*/ 	.word	0x00000000
        /*0850*/ 	.word	0x00000020
        /*0854*/ 	.short	0x010a
        /*0856*/ 	.byte	0xff
	.zero		1


	//   ....[114]....
        /*0858*/ 	.word	0x00009aa0
        /*085c*/ 	.word	0x00000015
        /*0860*/ 	.word	0x00000000
        /*0864*/ 	.short	0x0101
        /*0866*/ 	.byte	0xff
	.zero		1


	//   ....[115]....
        /*0868*/ 	.word	0x00009ac0
        /*086c*/ 	.word	0x00000000
        /*0870*/ 	.word	0x00000020
        /*0874*/ 	.short	0x010a
        /*0876*/ 	.byte	0xff
	.zero		1


	//   ....[116]....
        /*0878*/ 	.word	0x00009b80
        /*087c*/ 	.word	0x00000000
        /*0880*/ 	.word	0x00000020
        /*0884*/ 	.short	0x010a
        /*0886*/ 	.byte	0xff
	.zero		1


	//   ....[117]....
        /*0888*/ 	.word	0x0000a450
        /*088c*/ 	.word	0x00000015
        /*0890*/ 	.word	0x00000000
        /*0894*/ 	.short	0x0101
        /*0896*/ 	.byte	0xff
	.zero		1


	//   ....[118]....
        /*0898*/ 	.word	0x0000a470
        /*089c*/ 	.word	0x00000000
        /*08a0*/ 	.word	0x00000020
        /*08a4*/ 	.short	0x010a
        /*08a6*/ 	.byte	0xff
	.zero		1


	//   ....[119]....
        /*08a8*/ 	.word	0x0000a530
        /*08ac*/ 	.word	0x00000000
        /*08b0*/ 	.word	0x00000020
        /*08b4*/ 	.short	0x010a
        /*08b6*/ 	.byte	0xff
	.zero		1


	//   ....[120]....
        /*08b8*/ 	.word	0x0000a8a0
        /*08bc*/ 	.word	0x000000ff
        /*08c0*/ 	.word	0x00000000
        /*08c4*/ 	.short	0x0101
        /*08c6*/ 	.byte	0x05
	.zero		1


	//   ....[121]....
        /*08c8*/ 	.word	0x0000ae10
        /*08cc*/ 	.word	0x00000000
        /*08d0*/ 	.word	0x00000000
        /*08d4*/ 	.short	0x0101
        /*08d6*/ 	.byte	0xff
	.zero		1


	//   ....[122]....
        /*08d8*/ 	.word	0x0000b080
        /*08dc*/ 	.word	0x000000ff
        /*08e0*/ 	.word	0x00000000
        /*08e4*/ 	.short	0x0101
        /*08e6*/ 	.byte	0x04
	.zero		1


	//   ....[123]....
        /*08e8*/ 	.word	0x0000b0a0
        /*08ec*/ 	.word	0x00000002
        /*08f0*/ 	.word	0x000000e0
        /*08f4*/ 	.short	0x010a
        /*08f6*/ 	.byte	0xff
	.zero		1


	//   ....[124]....
        /*08f8*/ 	.word	0x0000b100
        /*08fc*/ 	.word	0x00000002
        /*0900*/ 	.word	0x00000010
        /*0904*/ 	.short	0x010a
        /*0906*/ 	.byte	0xff
	.zero		1


	//   ....[125]....
        /*0908*/ 	.word	0x0000b160
        /*090c*/ 	.word	0x00000002
        /*0910*/ 	.word	0x00000010
        /*0914*/ 	.short	0x010a
        /*0916*/ 	.byte	0xff
	.zero		1


	//   ....[126]....
        /*0918*/ 	.word	0x0000b1b0
        /*091c*/ 	.word	0x00000002
        /*0920*/ 	.word	0x00000070
        /*0924*/ 	.short	0x010a
        /*0926*/ 	.byte	0xff
	.zero		1


	//   ....[127]....
        /*0928*/ 	.word	0x0000b210
        /*092c*/ 	.word	0x00000000
        /*0930*/ 	.word	0x00000000
        /*0934*/ 	.short	0x010a
        /*0936*/ 	.byte	0xff
	.zero		1


	//   ....[128]....
        /*0938*/ 	.word	0x0000b260
        /*093c*/ 	.word	0x00000000
        /*0940*/ 	.word	0x000000d0
        /*0944*/ 	.short	0x010a
        /*0946*/ 	.byte	0xff
	.zero		1


	//   ....[129]....
        /*0948*/ 	.word	0x0000b2c0
        /*094c*/ 	.word	0x00000000
        /*0950*/ 	.word	0x00000080
        /*0954*/ 	.short	0x010a
        /*0956*/ 	.byte	0xff
	.zero		1


	//   ....[130]....
        /*0958*/ 	.word	0x0000b310
        /*095c*/ 	.word	0x00000000
        /*0960*/ 	.word	0x00000070
        /*0964*/ 	.short	0x010a
        /*0966*/ 	.byte	0xff
	.zero		1


	//   ....[131]....
        /*0968*/ 	.word	0x0000b370
        /*096c*/ 	.word	0x00000000
        /*0970*/ 	.word	0x00000080
        /*0974*/ 	.short	0x010a
        /*0976*/ 	.byte	0xff
	.zero		1


	//   ....[132]....
        /*0978*/ 	.word	0x0000b3c0
        /*097c*/ 	.word	0x00000000
        /*0980*/ 	.word	0x00000070
        /*0984*/ 	.short	0x010a
        /*0986*/ 	.byte	0xff
	.zero		1


	//   ....[133]....
        /*0988*/ 	.word	0x0000b420
        /*098c*/ 	.word	0x00000002
        /*0990*/ 	.word	0x000000b0
        /*0994*/ 	.short	0x010a
        /*0996*/ 	.byte	0xff
	.zero		1


	//   ....[134]....
        /*0998*/ 	.word	0x0000b480
        /*099c*/ 	.word	0x00000000
        /*09a0*/ 	.word	0x00000000
        /*09a4*/ 	.short	0x010a
        /*09a6*/ 	.byte	0xff
	.zero		1


	//   ....[135]....
        /*09a8*/ 	.word	0x0000b4e0
        /*09ac*/ 	.word	0x00000000
        /*09b0*/ 	.word	0x00000000
        /*09b4*/ 	.short	0x010a
        /*09b6*/ 	.byte	0xff
	.zero		1


	//   ....[136]....
        /*09b8*/ 	.word	0x0000b540
        /*09bc*/ 	.word	0x00000000
        /*09c0*/ 	.word	0x00000000
        /*09c4*/ 	.short	0x010a
        /*09c6*/ 	.byte	0xff
	.zero		1


	//   ....[137]....
        /*09c8*/ 	.word	0x0000b5a0
        /*09cc*/ 	.word	0x00000000
        /*09d0*/ 	.word	0x00000000
        /*09d4*/ 	.short	0x010a
        /*09d6*/ 	.byte	0xff
	.zero		1


	//   ....[138]....
        /*09d8*/ 	.word	0x0000b600
        /*09dc*/ 	.word	0x00000000
        /*09e0*/ 	.word	0x00000000
        /*09e4*/ 	.short	0x010a
        /*09e6*/ 	.byte	0xff
	.zero		1


	//   ....[139]....
        /*09e8*/ 	.word	0x0000b650
        /*09ec*/ 	.word	0x00000000
        /*09f0*/ 	.word	0x00000070
        /*09f4*/ 	.short	0x010a
        /*09f6*/ 	.byte	0xff
	.zero		1


	//   ....[140]....
        /*09f8*/ 	.word	0x0000b6b0
        /*09fc*/ 	.word	0x00000000
        /*0a00*/ 	.word	0x00000068
        /*0a04*/ 	.short	0x010a
        /*0a06*/ 	.byte	0xff
	.zero		1


	//   ....[141]....
        /*0a08*/ 	.word	0x0000b710
        /*0a0c*/ 	.word	0x00000000
        /*0a10*/ 	.word	0x00000040
        /*0a14*/ 	.short	0x010a
        /*0a16*/ 	.byte	0xff
	.zero		1


	//   ....[142]....
        /*0a18*/ 	.word	0x0000b770
        /*0a1c*/ 	.word	0x00000000
        /*0a20*/ 	.word	0x00000048
        /*0a24*/ 	.short	0x010a
        /*0a26*/ 	.byte	0xff
	.zero		1


	//   ....[143]....
        /*0a28*/ 	.word	0x0000b7d0
        /*0a2c*/ 	.word	0x00000000
        /*0a30*/ 	.word	0x00000050
        /*0a34*/ 	.short	0x010a
        /*0a36*/ 	.byte	0xff
	.zero		1


	//   ....[144]....
        /*0a38*/ 	.word	0x0000b830
        /*0a3c*/ 	.word	0x00000000
        /*0a40*/ 	.word	0x00000058
        /*0a44*/ 	.short	0x010a
        /*0a46*/ 	.byte	0xff
	.zero		1


	//   ....[145]....
        /*0a48*/ 	.word	0x0000b890
        /*0a4c*/ 	.word	0x00000000
        /*0a50*/ 	.word	0x00000040
        /*0a54*/ 	.short	0x010a
        /*0a56*/ 	.byte	0xff
	.zero		1


	//   ....[146]....
        /*0a58*/ 	.word	0x0000b8f0
        /*0a5c*/ 	.word	0x00000000
        /*0a60*/ 	.word	0x00000048
        /*0a64*/ 	.short	0x010a
        /*0a66*/ 	.byte	0xff
	.zero		1


	//   ....[147]....
        /*0a68*/ 	.word	0x0000b950
        /*0a6c*/ 	.word	0x00000000
        /*0a70*/ 	.word	0x00000050
        /*0a74*/ 	.short	0x010a
        /*0a76*/ 	.byte	0xff
	.zero		1


	//   ....[148]....
        /*0a78*/ 	.word	0x0000b9b0
        /*0a7c*/ 	.word	0x00000000
        /*0a80*/ 	.word	0x00000058
        /*0a84*/ 	.short	0x010a
        /*0a86*/ 	.byte	0xff
	.zero		1


	//   ....[149]....
        /*0a88*/ 	.word	0x0000ba10
        /*0a8c*/ 	.word	0x00000000
        /*0a90*/ 	.word	0x00000040
        /*0a94*/ 	.short	0x010a
        /*0a96*/ 	.byte	0xff
	.zero		1


	//   ....[150]....
        /*0a98*/ 	.word	0x0000ba70
        /*0a9c*/ 	.word	0x00000000
        /*0aa0*/ 	.word	0x00000048
        /*0aa4*/ 	.short	0x010a
        /*0aa6*/ 	.byte	0xff
	.zero		1


	//   ....[151]....
        /*0aa8*/ 	.word	0x0000bad0
        /*0aac*/ 	.word	0x00000002
        /*0ab0*/ 	.word	0x00000050
        /*0ab4*/ 	.short	0x010a
        /*0ab6*/ 	.byte	0xff
	.zero		1


	//   ....[152]....
        /*0ab8*/ 	.word	0x0000bb20
        /*0abc*/ 	.word	0x00000000
        /*0ac0*/ 	.word	0x00000070
        /*0ac4*/ 	.short	0x010a
        /*0ac6*/ 	.byte	0xff
	.zero		1


	//   ....[153]....
        /*0ac8*/ 	.word	0x0000bb80
        /*0acc*/ 	.word	0x00000000
        /*0ad0*/ 	.word	0x00000020
        /*0ad4*/ 	.short	0x010a
        /*0ad6*/ 	.byte	0xff
	.zero		1


	//   ....[154]....
        /*0ad8*/ 	.word	0x0000bbd0
        /*0adc*/ 	.word	0x00000053
        /*0ae0*/ 	.word	0x00000090
        /*0ae4*/ 	.short	0x010a
        /*0ae6*/ 	.byte	0xff
	.zero		1


	//   ....[155]....
        /*0ae8*/ 	.word	0x0000bc20
        /*0aec*/ 	.word	0x00000002
        /*0af0*/ 	.word	0x00000020
        /*0af4*/ 	.short	0x010a
        /*0af6*/ 	.byte	0xff
	.zero		1


	//   ....[156]....
        /*0af8*/ 	.word	0x0000bc70
        /*0afc*/ 	.word	0x00000000
        /*0b00*/ 	.word	0x00000020
        /*0b04*/ 	.short	0x010a
        /*0b06*/ 	.byte	0xff
	.zero		1


	//   ....[157]....
        /*0b08*/ 	.word	0x0000bcc0
        /*0b0c*/ 	.word	0x00000000
        /*0b10*/ 	.word	0x00000020
        /*0b14*/ 	.short	0x010a
        /*0b16*/ 	.byte	0xff
	.zero		1


	//   ....[158]....
        /*0b18*/ 	.word	0x0000bd10
        /*0b1c*/ 	.word	0x00000000
        /*0b20*/ 	.word	0x00000020
        /*0b24*/ 	.short	0x010a
        /*0b26*/ 	.byte	0xff
	.zero		1


	//   ....[159]....
        /*0b28*/ 	.word	0x0000bd60
        /*0b2c*/ 	.word	0x00000000
        /*0b30*/ 	.word	0x00000020
        /*0b34*/ 	.short	0x010a
        /*0b36*/ 	.byte	0xff
	.zero		1


	//   ....[160]....
        /*0b38*/ 	.word	0x0000bdb0
        /*0b3c*/ 	.word	0x00000000
        /*0b40*/ 	.word	0x00000020
        /*0b44*/ 	.short	0x010a
        /*0b46*/ 	.byte	0xff
	.zero		1


	//   ....[161]....
        /*0b48*/ 	.word	0x0000be00
        /*0b4c*/ 	.word	0x00000000
        /*0b50*/ 	.word	0x00000020
        /*0b54*/ 	.short	0x010a
        /*0b56*/ 	.byte	0xff
	.zero		1


	//----- nvinfo : EIATTR_NUM_MBARRIERS
	.align		4
.L_47:
        /*0b58*/ 	.byte	0x03, 0x38
        /*0b5a*/ 	.short	0x001e


	//----- nvinfo : EIATTR_EXIT_INSTR_OFFSETS
	.align		4
        /*0b5c*/ 	.byte	0x04, 0x1c
        /*0b5e*/ 	.short	(.L_49 - .L_48)


	//   ....[0]....
.L_48:
        /*0b60*/ 	.word	0x00002500


	//   ....[1]....
        /*0b64*/ 	.word	0x000029f0


	//   ....[2]....
        /*0b68*/ 	.word	0x00002a50


	//   ....[3]....
        /*0b6c*/ 	.word	0x00003b70


	//   ....[4]....
        /*0b70*/ 	.word	0x00005140


	//   ....[5]....
        /*0b74*/ 	.word	0x00005180


	//   ....[6]....
        /*0b78*/ 	.word	0x0000af70


	//   ....[7]....
        /*0b7c*/ 	.word	0x0000aff0


	//   ....[8]....
        /*0b80*/ 	.word	0x0000b020


	//   ....[9]....
        /*0b84*/ 	.word	0x0000b090


	//----- nvinfo : EIATTR_MAX_THREADS
	.align		4
.L_49:
        /*0b88*/ 	.byte	0x04, 0x05
        /*0b8a*/ 	.short	(.L_51 - .L_50)
.L_50:
        /*0b8c*/ 	.word	0x00000100
        /*0b90*/ 	.word	0x00000001
        /*0b94*/ 	.word	0x00000001


	//----- nvinfo : EIATTR_CRS_STACK_SIZE
	.align		4
.L_51:
        /*0b98*/ 	.byte	0x04, 0x1e
        /*0b9a*/ 	.short	(.L_53 - .L_52)
.L_52:
        /*0b9c*/ 	.word	0x00000000


	//----- nvinfo : EIATTR_CBANK_PARAM_SIZE
	.align		4
.L_53:
        /*0ba0*/ 	.byte	0x03, 0x19
        /*0ba2*/ 	.short	0x0800


	//----- nvinfo : EIATTR_PARAM_CBANK
	.align		4
        /*0ba4*/ 	.byte	0x04, 0x0a
        /*0ba6*/ 	.short	(.L_55 - .L_54)
	.align		4
.L_54:
        /*0ba8*/ 	.word	index@(.nv.constant0._ZN7cutlass13device_kernelINS_4gemm6kernel13GemmUniversalIN4cute5tupleIJiiiiEEENS1_10collective13CollectiveMmaINS1_35MainloopSm100TmaUmmaWarpSpecializedILi2ELi2ELi4ENS5_IJNS4_1CILi1EEESB_SB_EEEEENS5_IJNSA_ILi64EEENSA_ILi256EEESE_EEENS_10tfloat32_tENS5_IJSB_llEEESH_NS5_IJlSB_lEEENS4_8TiledMMAINS4_8MMA_AtomIJNS4_17SM100_MMA_TF32_SSISH_SH_fLi64ELi256ELNS4_4UMMA5MajorE1ELSO_0ELNSN_7ScaleInE0ELSP_0EEEEEENS4_6LayoutISC_NS5_IJNSA_ILi0EEEST_ST_EEEEENS5_IJNS4_10UnderscoreESW_SW_EEEEENS4_13SM90_TMA_LOADENS4_14ComposedLayoutINS4_7SwizzleILi2ELi5ELi2EEENS4_18smem_ptr_flag_bitsILi32EEENSS_INS5_IJNSA_ILi32EEENSA_ILi4EEEEEENS5_IJSB_S15_EEEEEEEvNS4_8identityESZ_NS10_INS11_ILi3ELi4ELi3EEES14_NSS_INS5_IJNSA_ILi8EEES15_EEENS5_IJS15_SB_EEEEEEEvS1B_EENS_8epilogue10collective18CollectiveEpilogueINS1J_23Sm100TmaWarpSpecializedILi4ELi2ELi16ELb1ELb0EEEJSG_NS5_IJNSS_ISE_SB_EENSS_IS15_SB_EEEEESH_SJ_SH_SJ_NS1J_6fusion15FusionCallbacksIS1N_NS1R_17LinearCombinationISH_fSH_fLNS_15FloatRoundStyleE2EEESG_S1Q_JEEENS4_5SM1004TMEM4LOAD26SM100_TMEM_LOAD_16dp128b8xESZ_S1H_NS4_17SM75_U32x4_LDSM_NENS4_14SM90_TMA_STOREES1H_NS4_17SM90_U32x4_STSM_NENS4_39AutoVectorizingCopyWithAssumedAlignmentILi128EEEEEEvvEEEEvNT_6ParamsE)
        /*0bac*/ 	.short	0x0380
        /*0bae*/ 	.short	0x0800


	//----- nvinfo : EIATTR_SW_WAR
	.align		4
.L_55:
        /*0bb0*/ 	.byte	0x04, 0x36
        /*0bb2*/ 	.short	(.L_57 - .L_56)
.L_56:
        /*0bb4*/ 	.word	0x00000008
.L_57:


//--------------------- .nv.callgraph             --------------------------
	.section	.nv.callgraph,"",@"SHT_CUDA_CALLGRAPH"
	.align	4
	.sectionentsize	8
	.align		4
        /*0000*/ 	.word	0x00000000
	.align		4
        /*0004*/ 	.word	0xffffffff
	.align		4
        /*0008*/ 	.word	index@(_ZN7cutlass13device_kernelINS_4gemm6kernel13GemmUniversalIN4cute5tupleIJiiiiEEENS1_10collective13CollectiveMmaINS1_35MainloopSm100TmaUmmaWarpSpecializedILi2ELi2ELi4ENS5_IJNS4_1CILi1EEESB_SB_EEEEENS5_IJNSA_ILi64EEENSA_ILi256EEESE_EEENS_10tfloat32_tENS5_IJSB_llEEESH_NS5_IJlSB_lEEENS4_8TiledMMAINS4_8MMA_AtomIJNS4_17SM100_MMA_TF32_SSISH_SH_fLi64ELi256ELNS4_4UMMA5MajorE1ELSO_0ELNSN_7ScaleInE0ELSP_0EEEEEENS4_6LayoutISC_NS5_IJNSA_ILi0EEEST_ST_EEEEENS5_IJNS4_10UnderscoreESW_SW_EEEEENS4_13SM90_TMA_LOADENS4_14ComposedLayoutINS4_7SwizzleILi2ELi5ELi2EEENS4_18smem_ptr_flag_bitsILi32EEENSS_INS5_IJNSA_ILi32EEENSA_ILi4EEEEEENS5_IJSB_S15_EEEEEEEvNS4_8identityESZ_NS10_INS11_ILi3ELi4ELi3EEES14_NSS_INS5_IJNSA_ILi8EEES15_EEENS5_IJS15_SB_EEEEEEEvS1B_EENS_8epilogue10collective18CollectiveEpilogueINS1J_23Sm100TmaWarpSpecializedILi4ELi2ELi16ELb1ELb0EEEJSG_NS5_IJNSS_ISE_SB_EENSS_IS15_SB_EEEEESH_SJ_SH_SJ_NS1J_6fusion15FusionCallbacksIS1N_NS1R_17LinearCombinationISH_fSH_fLNS_15FloatRoundStyleE2EEESG_S1Q_JEEENS4_5SM1004TMEM4LOAD26SM100_TMEM_LOAD_16dp128b8xESZ_S1H_NS4_17SM75_U32x4_LDSM_NENS4_14SM90_TMA_STOREES1H_NS4_17SM90_U32x4_STSM_NENS4_39AutoVectorizingCopyWithAssumedAlignmentILi128EEEEEEvvEEEEvNT_6ParamsE)
	.align		4
        /*000c*/ 	.word	index@(__assertfail)
	.align		4
        /*0010*/ 	.word	0x00000000
	.align		4
        /*0014*/ 	.word	0xfffffffe
	.align		4
        /*0018*/ 	.word	0x00000000
	.align		4
        /*001c*/ 	.word	0xfffffffd
	.align		4
        /*0020*/ 	.word	0x00000000
	.align		4
        /*0024*/ 	.word	0xfffffffc


//--------------------- .nv.constant4             --------------------------
	.section	.nv.constant4,"a",@progbits
	.align	8
	.align		8
.nv.constant4:
        /*0000*/ 	.dword	__assertfail
	.align		8
        /*0008*/ 	.dword	__unnamed_1
	.align		8
        /*0010*/ 	.dword	__unnamed_2
	.align		8
        /*0018*/ 	.dword	_ZN40_INTERNAL_f5ac80fd_4_k_cu_e8623bd5_377154cuda3std3__45__cpo5beginE
	.align		8
        /*0020*/ 	.dword	_ZN40_INTERNAL_f5ac80fd_4_k_cu_e8623bd5_377154cuda3std3__45__cpo3endE
	.align		8
        /*0028*/ 	.dword	_ZN40_INTERNAL_f5ac80fd_4_k_cu_e8623bd5_377154cuda3std3__45__cpo6cbeginE
	.align		8
        /*0030*/ 	.dword	_ZN40_INTERNAL_f5ac80fd_4_k_cu_e8623bd5_377154cuda3std3__45__cpo4cendE
	.align		8
        /*0038*/ 	.dword	_ZN40_INTERNAL_f5ac80fd_4_k_cu_e8623bd5_377154cuda3std3__442_GLOBAL__N__f5ac80fd_4_k_cu_e8623bd5_377156ignoreE
	.align		8
        /*0040*/ 	.dword	_ZN40_INTERNAL_f5ac80fd_4_k_cu_e8623bd5_377154cuda3std3__419piecewise_constructE
	.align		8
        /*0048*/ 	.dword	_ZN40_INTERNAL_f5ac80fd_4_k_cu_e8623bd5_377154cuda3std3__48in_placeE
	.align		8
        /*0050*/ 	.dword	_ZN40_INTERNAL_f5ac80fd_4_k_cu_e8623bd5_377154cuda3std6ranges3__45__cpo4swapE
	.align		8
        /*0058*/ 	.dword	_ZN40_INTERNAL_f5ac80fd_4_k_cu_e8623bd5_377154cuda3std6ranges3__45__cpo9iter_moveE
	.align		8
        /*0060*/ 	.dword	_ZN40_INTERNAL_f5ac80fd_4_k_cu_e8623bd5_377154cute7productE
	.align		8
        /*0068*/ 	.dword	_ZN40_INTERNAL_f5ac80fd_4_k_cu_e8623bd5_377154cute1_E
	.align		8
        /*0070*/ 	.dword	$str$25
	.align		8
        /*0078*/ 	.dword	$str$26
	.align		8
        /*0080*/ 	.dword	$str$27
	.align		8
        /*0088*/ 	.dword	$str$28


//--------------------- .text._ZN7cutlass13device_kernelINS_4gemm6kernel13GemmUniversalIN4cute5tupleIJiiiiEEENS1_10collective13CollectiveMmaINS1_35MainloopSm100TmaUmmaWarpSpecializedILi2ELi2ELi4ENS5_IJNS4_1CILi1EEESB_SB_EEEEENS5_IJNSA_ILi64EEENSA_ILi256EEESE_EEENS_10tfloat32_tENS5_IJSB_llEEESH_NS5_IJlSB_lEEENS4_8TiledMMAINS4_8MMA_AtomIJNS4_17SM100_MMA_TF32_SSISH_SH_fLi64ELi256ELNS4_4UMMA5MajorE1ELSO_0ELNSN_7ScaleInE0ELSP_0EEEEEENS4_6LayoutISC_NS5_IJNSA_ILi0EEEST_ST_EEEEENS5_IJNS4_10UnderscoreESW_SW_EEEEENS4_13SM90_TMA_LOADENS4_14ComposedLayoutINS4_7SwizzleILi2ELi5ELi2EEENS4_18smem_ptr_flag_bitsILi32EEENSS_INS5_IJNSA_ILi32EEENSA_ILi4EEEEEENS5_IJSB_S15_EEEEEEEvNS4_8identityESZ_NS10_INS11_ILi3ELi4ELi3EEES14_NSS_INS5_IJNSA_ILi8EEES15_EEENS5_IJS15_SB_EEEEEEEvS1B_EENS_8epilogue10collective18CollectiveEpilogueINS1J_23Sm100TmaWarpSpecializedILi4ELi2ELi16ELb1ELb0EEEJSG_NS5_IJNSS_ISE_SB_EENSS_IS15_SB_EEEEESH_SJ_SH_SJ_NS1J_6fusion15FusionCallbacksIS1N_NS1R_17LinearCombinationISH_fSH_fLNS_15FloatRoundStyleE2EEESG_S1Q_JEEENS4_5SM1004TMEM4LOAD26SM100_TMEM_LOAD_16dp128b8xESZ_S1H_NS4_17SM75_U32x4_LDSM_NENS4_14SM90_TMA_STOREES1H_NS4_17SM90_U32x4_STSM_NENS4_39AutoVectorizingCopyWithAssumedAlignmentILi128EEEEEEvvEEEEvNT_6ParamsE --------------------------
	.section	.text._ZN7cutlass13device_kernelINS_4gemm6kernel13GemmUniversalIN4cute5tupleIJiiiiEEENS1_10collective13CollectiveMmaINS1_35MainloopSm100TmaUmmaWarpSpecializedILi2ELi2ELi4ENS5_IJNS4_1CILi1EEESB_SB_EEEEENS5_IJNSA_ILi64EEENSA_ILi256EEESE_EEENS_10tfloat32_tENS5_IJSB_llEEESH_NS5_IJlSB_lEEENS4_8TiledMMAINS4_8MMA_AtomIJNS4_17SM100_MMA_TF32_SSISH_SH_fLi64ELi256ELNS4_4UMMA5MajorE1ELSO_0ELNSN_7ScaleInE0ELSP_0EEEEEENS4_6LayoutISC_NS5_IJNSA_ILi0EEEST_ST_EEEEENS5_IJNS4_10UnderscoreESW_SW_EEEEENS4_13SM90_TMA_LOADENS4_14ComposedLayoutINS4_7SwizzleILi2ELi5ELi2EEENS4_18smem_ptr_flag_bitsILi32EEENSS_INS5_IJNSA_ILi32EEENSA_ILi4EEEEEENS5_IJSB_S15_EEEEEEEvNS4_8identityESZ_NS10_INS11_ILi3ELi4ELi3EEES14_NSS_INS5_IJNSA_ILi8EEES15_EEENS5_IJS15_SB_EEEEEEEvS1B_EENS_8epilogue10collective18CollectiveEpilogueINS1J_23Sm100TmaWarpSpecializedILi4ELi2ELi16ELb1ELb0EEEJSG_NS5_IJNSS_ISE_SB_EENSS_IS15_SB_EEEEESH_SJ_SH_SJ_NS1J_6fusion15FusionCallbacksIS1N_NS1R_17LinearCombinationISH_fSH_fLNS_15FloatRoundStyleE2EEESG_S1Q_JEEENS4_5SM1004TMEM4LOAD26SM100_TMEM_LOAD_16dp128b8xESZ_S1H_NS4_17SM75_U32x4_LDSM_NENS4_14SM90_TMA_STOREES1H_NS4_17SM90_U32x4_STSM_NENS4_39AutoVectorizingCopyWithAssumedAlignmentILi128EEEEEEvvEEEEvNT_6ParamsE,"ax",@progbits
	.align	128
.text._ZN7cutlass13device_kernelINS_4gemm6kernel13GemmUniversalIN4cute5tupleIJiiiiEEENS1_10collective13CollectiveMmaINS1_35MainloopSm100TmaUmmaWarpSpecializedILi2ELi2ELi4ENS5_IJNS4_1CILi1EEESB_SB_EEEEENS5_IJNSA_ILi64EEENSA_ILi256EEESE_EEENS_10tfloat32_tENS5_IJSB_llEEESH_NS5_IJlSB_lEEENS4_8TiledMMAINS4_8MMA_AtomIJNS4_17SM100_MMA_TF32_SSISH_SH_fLi64ELi256ELNS4_4UMMA5MajorE1ELSO_0ELNSN_7ScaleInE0ELSP_0EEEEEENS4_6LayoutISC_NS5_IJNSA_ILi0EEEST_ST_EEEEENS5_IJNS4_10UnderscoreESW_SW_EEEEENS4_13SM90_TMA_LOADENS4_14ComposedLayoutINS4_7SwizzleILi2ELi5ELi2EEENS4_18smem_ptr_flag_bitsILi32EEENSS_INS5_IJNSA_ILi32EEENSA_ILi4EEEEEENS5_IJSB_S15_EEEEEEEvNS4_8identityESZ_NS10_INS11_ILi3ELi4ELi3EEES14_NSS_INS5_IJNSA_ILi8EEES15_EEENS5_IJS15_SB_EEEEEEEvS1B_EENS_8epilogue10collective18CollectiveEpilogueINS1J_23Sm100TmaWarpSpecializedILi4ELi2ELi16ELb1ELb0EEEJSG_NS5_IJNSS_ISE_SB_EENSS_IS15_SB_EEEEESH_SJ_SH_SJ_NS1J_6fusion15FusionCallbacksIS1N_NS1R_17LinearCombinationISH_fSH_fLNS_15FloatRoundStyleE2EEESG_S1Q_JEEENS4_5SM1004TMEM4LOAD26SM100_TMEM_LOAD_16dp128b8xESZ_S1H_NS4_17SM75_U32x4_LDSM_NENS4_14SM90_TMA_STOREES1H_NS4_17SM90_U32x4_STSM_NENS4_39AutoVectorizingCopyWithAssumedAlignmentILi128EEEEEEvvEEEEvNT_6ParamsE:
        .type           _ZN7cutlass13device_kernelINS_4gemm6kernel13GemmUniversalIN4cute5tupleIJiiiiEEENS1_10collective13CollectiveMmaINS1_35MainloopSm100TmaUmmaWarpSpecializedILi2ELi2ELi4ENS5_IJNS4_1CILi1EEESB_SB_EEEEENS5_IJNSA_ILi64EEENSA_ILi256EEESE_EEENS_10tfloat32_tENS5_IJSB_llEEESH_NS5_IJlSB_lEEENS4_8TiledMMAINS4_8MMA_AtomIJNS4_17SM100_MMA_TF32_SSISH_SH_fLi64ELi256ELNS4_4UMMA5MajorE1ELSO_0ELNSN_7ScaleInE0ELSP_0EEEEEENS4_6LayoutISC_NS5_IJNSA_ILi0EEEST_ST_EEEEENS5_IJNS4_10UnderscoreESW_SW_EEEEENS4_13SM90_TMA_LOADENS4_14ComposedLayoutINS4_7SwizzleILi2ELi5ELi2EEENS4_18smem_ptr_flag_bitsILi32EEENSS_INS5_IJNSA_ILi32EEENSA_ILi4EEEEEENS5_IJSB_S15_EEEEEEEvNS4_8identityESZ_NS10_INS11_ILi3ELi4ELi3EEES14_NSS_INS5_IJNSA_ILi8EEES15_EEENS5_IJS15_SB_EEEEEEEvS1B_EENS_8epilogue10collective18CollectiveEpilogueINS1J_23Sm100TmaWarpSpecializedILi4ELi2ELi16ELb1ELb0EEEJSG_NS5_IJNSS_ISE_SB_EENSS_IS15_SB_EEEEESH_SJ_SH_SJ_NS1J_6fusion15FusionCallbacksIS1N_NS1R_17LinearCombinationISH_fSH_fLNS_15FloatRoundStyleE2EEESG_S1Q_JEEENS4_5SM1004TMEM4LOAD26SM100_TMEM_LOAD_16dp128b8xESZ_S1H_NS4_17SM75_U32x4_LDSM_NENS4_14SM90_TMA_STOREES1H_NS4_17SM90_U32x4_STSM_NENS4_39AutoVectorizingCopyWithAssumedAlignmentILi128EEEEEEvvEEEEvNT_6ParamsE,@function
        .size           _ZN7cutlass13device_kernelINS_4gemm6kernel13GemmUniversalIN4cute5tupleIJiiiiEEENS1_10collective13CollectiveMmaINS1_35MainloopSm100TmaUmmaWarpSpecializedILi2ELi2ELi4ENS5_IJNS4_1CILi1EEESB_SB_EEEEENS5_IJNSA_ILi64EEENSA_ILi256EEESE_EEENS_10tfloat32_tENS5_IJSB_llEEESH_NS5_IJlSB_lEEENS4_8TiledMMAINS4_8MMA_AtomIJNS4_17SM100_MMA_TF32_SSISH_SH_fLi64ELi256ELNS4_4UMMA5MajorE1ELSO_0ELNSN_7ScaleInE0ELSP_0EEEEEENS4_6LayoutISC_NS5_IJNSA_ILi0EEEST_ST_EEEEENS5_IJNS4_10UnderscoreESW_SW_EEEEENS4_13SM90_TMA_LOADENS4_14ComposedLayoutINS4_7SwizzleILi2ELi5ELi2EEENS4_18smem_ptr_flag_bitsILi32EEENSS_INS5_IJNSA_ILi32EEENSA_ILi4EEEEEENS5_IJSB_S15_EEEEEEEvNS4_8identityESZ_NS10_INS11_ILi3ELi4ELi3EEES14_NSS_INS5_IJNSA_ILi8EEES15_EEENS5_IJS15_SB_EEEEEEEvS1B_EENS_8epilogue10collective18CollectiveEpilogueINS1J_23Sm100TmaWarpSpecializedILi4ELi2ELi16ELb1ELb0EEEJSG_NS5_IJNSS_ISE_SB_EENSS_IS15_SB_EEEEESH_SJ_SH_SJ_NS1J_6fusion15FusionCallbacksIS1N_NS1R_17LinearCombinationISH_fSH_fLNS_15FloatRoundStyleE2EEESG_S1Q_JEEENS4_5SM1004TMEM4LOAD26SM100_TMEM_LOAD_16dp128b8xESZ_S1H_NS4_17SM75_U32x4_LDSM_NENS4_14SM90_TMA_STOREES1H_NS4_17SM90_U32x4_STSM_NENS4_39AutoVectorizingCopyWithAssumedAlignmentILi128EEEEEEvvEEEEvNT_6ParamsE,(.L_x_214 - _ZN7cutlass13device_kernelINS_4gemm6kernel13GemmUniversalIN4cute5tupleIJiiiiEEENS1_10collective13CollectiveMmaINS1_35MainloopSm100TmaUmmaWarpSpecializedILi2ELi2ELi4ENS5_IJNS4_1CILi1EEESB_SB_EEEEENS5_IJNSA_ILi64EEENSA_ILi256EEESE_EEENS_10tfloat32_tENS5_IJSB_llEEESH_NS5_IJlSB_lEEENS4_8TiledMMAINS4_8MMA_AtomIJNS4_17SM100_MMA_TF32_SSISH_SH_fLi64ELi256ELNS4_4UMMA5MajorE1ELSO_0ELNSN_7ScaleInE0ELSP_0EEEEEENS4_6LayoutISC_NS5_IJNSA_ILi0EEEST_ST_EEEEENS5_IJNS4_10UnderscoreESW_SW_EEEEENS4_13SM90_TMA_LOADENS4_14ComposedLayoutINS4_7SwizzleILi2ELi5ELi2EEENS4_18smem_ptr_flag_bitsILi32EEENSS_INS5_IJNSA_ILi32EEENSA_ILi4EEEEEENS5_IJSB_S15_EEEEEEEvNS4_8identityESZ_NS10_INS11_ILi3ELi4ELi3EEES14_NSS_INS5_IJNSA_ILi8EEES15_EEENS5_IJS15_SB_EEEEEEEvS1B_EENS_8epilogue10collective18CollectiveEpilogueINS1J_23Sm100TmaWarpSpecializedILi4ELi2ELi16ELb1ELb0EEEJSG_NS5_IJNSS_ISE_SB_EENSS_IS15_SB_EEEEESH_SJ_SH_SJ_NS1J_6fusion15FusionCallbacksIS1N_NS1R_17LinearCombinationISH_fSH_fLNS_15FloatRoundStyleE2EEESG_S1Q_JEEENS4_5SM1004TMEM4LOAD26SM100_TMEM_LOAD_16dp128b8xESZ_S1H_NS4_17SM75_U32x4_LDSM_NENS4_14SM90_TMA_STOREES1H_NS4_17SM90_U32x4_STSM_NENS4_39AutoVectorizingCopyWithAssumedAlignmentILi128EEEEEEvvEEEEvNT_6ParamsE)
        .other          _ZN7cutlass13device_kernelINS_4gemm6kernel13GemmUniversalIN4cute5tupleIJiiiiEEENS1_10collective13CollectiveMmaINS1_35MainloopSm100TmaUmmaWarpSpecializedILi2ELi2ELi4ENS5_IJNS4_1CILi1EEESB_SB_EEEEENS5_IJNSA_ILi64EEENSA_ILi256EEESE_EEENS_10tfloat32_tENS5_IJSB_llEEESH_NS5_IJlSB_lEEENS4_8TiledMMAINS4_8MMA_AtomIJNS4_17SM100_MMA_TF32_SSISH_SH_fLi64ELi256ELNS4_4UMMA5MajorE1ELSO_0ELNSN_7ScaleInE0ELSP_0EEEEEENS4_6LayoutISC_NS5_IJNSA_ILi0EEEST_ST_EEEEENS5_IJNS4_10UnderscoreESW_SW_EEEEENS4_13SM90_TMA_LOADENS4_14ComposedLayoutINS4_7SwizzleILi2ELi5ELi2EEENS4_18smem_ptr_flag_bitsILi32EEENSS_INS5_IJNSA_ILi32EEENSA_ILi4EEEEEENS5_IJSB_S15_EEEEEEEvNS4_8identityESZ_NS10_INS11_ILi3ELi4ELi3EEES14_NSS_INS5_IJNSA_ILi8EEES15_EEENS5_IJS15_SB_EEEEEEEvS1B_EENS_8epilogue10collective18CollectiveEpilogueINS1J_23Sm100TmaWarpSpecializedILi4ELi2ELi16ELb1ELb0EEEJSG_NS5_IJNSS_ISE_SB_EENSS_IS15_SB_EEEEESH_SJ_SH_SJ_NS1J_6fusion15FusionCallbacksIS1N_NS1R_17LinearCombinationISH_fSH_fLNS_15FloatRoundStyleE2EEESG_S1Q_JEEENS4_5SM1004TMEM4LOAD26SM100_TMEM_LOAD_16dp128b8xESZ_S1H_NS4_17SM75_U32x4_LDSM_NENS4_14SM90_TMA_STOREES1H_NS4_17SM90_U32x4_STSM_NENS4_39AutoVectorizingCopyWithAssumedAlignmentILi128EEEEEEvvEEEEvNT_6ParamsE,@"STO_CUDA_ENTRY STV_DEFAULT"
_ZN7cutlass13device_kernelINS_4gemm6kernel13GemmUniversalIN4cute5tupleIJiiiiEEENS1_10collective13CollectiveMmaINS1_35MainloopSm100TmaUmmaWarpSpecializedILi2ELi2ELi4ENS5_IJNS4_1CILi1EEESB_SB_EEEEENS5_IJNSA_ILi64EEENSA_ILi256EEESE_EEENS_10tfloat32_tENS5_IJSB_llEEESH_NS5_IJlSB_lEEENS4_8TiledMMAINS4_8MMA_AtomIJNS4_17SM100_MMA_TF32_SSISH_SH_fLi64ELi256ELNS4_4UMMA5MajorE1ELSO_0ELNSN_7ScaleInE0ELSP_0EEEEEENS4_6LayoutISC_NS5_IJNSA_ILi0EEEST_ST_EEEEENS5_IJNS4_10UnderscoreESW_SW_EEEEENS4_13SM90_TMA_LOADENS4_14ComposedLayoutINS4_7SwizzleILi2ELi5ELi2EEENS4_18smem_ptr_flag_bitsILi32EEENSS_INS5_IJNSA_ILi32EEENSA_ILi4EEEEEENS5_IJSB_S15_EEEEEEEvNS4_8identityESZ_NS10_INS11_ILi3ELi4ELi3EEES14_NSS_INS5_IJNSA_ILi8EEES15_EEENS5_IJS15_SB_EEEEEEEvS1B_EENS_8epilogue10collective18CollectiveEpilogueINS1J_23Sm100TmaWarpSpecializedILi4ELi2ELi16ELb1ELb0EEEJSG_NS5_IJNSS_ISE_SB_EENSS_IS15_SB_EEEEESH_SJ_SH_SJ_NS1J_6fusion15FusionCallbacksIS1N_NS1R_17LinearCombinationISH_fSH_fLNS_15FloatRoundStyleE2EEESG_S1Q_JEEENS4_5SM1004TMEM4LOAD26SM100_TMEM_LOAD_16dp128b8xESZ_S1H_NS4_17SM75_U32x4_LDSM_NENS4_14SM90_TMA_STOREES1H_NS4_17SM90_U32x4_STSM_NENS4_39AutoVectorizingCopyWithAssumedAlignmentILi128EEEEEEvvEEEEvNT_6ParamsE:
[----:B------:R-:W1:Y:S01]  /*0000*/  LDC R1, c[0x0][0x37c] ;  /* 0x0000df00ff017b82 */ /* 0x000e620000000800 */
[----:B------:R-:W2:Y:S01]  /*0010*/  S2R R76, SR_TID.X ;  /* 0x00000000004c7919 */ /* 0x000ea20000002100 */
[----:B------:R-:W3:Y:S01]  /*0020*/  LDCU.64 UR4, c[0x0][0x890] ;  /* 0x00011200ff0477ac */ /* 0x000ee20008000a00 */
[----:B------:R-:W-:Y:S02]  /*0030*/  PRMT R64, RZ, 0x7610, R64 ;  /* 0x00007610ff407816 */ /* 0x000fe40000000040 */
[----:B------:R-:W-:Y:S01]  /*0040*/  ELECT P5, URZ, PT ;  /* 0x0000000000ff782f */ /* 0x000fe200038a0000 */
[----:B------:R-:W4:Y:S01]  /*0050*/  LDCU.64 UR46, c[0x0][0x358] ;  /* 0x00006b00ff2e77ac */ /* 0x000f220008000a00 */
[----:B---3--:R-:W-:-:S04]  /*0060*/  UISETP.NE.U32.AND UP0, UPT, UR4, URZ, UPT ;  /* 0x000000ff0400728c */ /* 0x008fc8000bf05070 */
[----:B------:R-:W-:Y:S01]  /*0070*/  UISETP.NE.AND.EX UP0, UPT, UR5, URZ, UPT, UP0 ;  /* 0x000000ff0500728c */ /* 0x000fe2000bf05300 */
[----:B--2---:R-:W-:-:S05]  /*0080*/  SHF.R.U32.HI R69, RZ, 0x5, R76 ;  /* 0x00000005ff457819 */ /* 0x004fca000001164c */
[----:B------:R-:W2:Y:S02]  /*0090*/  SHFL.IDX PT, R0, R69, RZ, 0x1f ;  /* 0x00001fff45007589 */ /* 0x000ea400000e0000 */
[----:B--2---:R-:W-:Y:S01]  /*00a0*/  R2UR UR8, R0 ;  /* 0x00000000000872ca */ /* 0x004fe200000e0000 */
[----:B-1--4-:R-:W-:-:S14]  /*00b0*/  BRA.U UP0, `(.L_x_0) ;  /* 0x00000001002c7547 */ /* 0x012fdc000b800000 */
[----:B------:R-:W1:Y:S02]  /*00c0*/  LDCU.64 UR6, c[0x0][0x888] ;  /* 0x00011100ff0677ac */ /* 0x000e640008000a00 */
[----:B-1----:R-:W-:-:S04]  /*00d0*/  UISETP.NE.U32.AND UP0, UPT, UR6, URZ, UPT ;  /* 0x000000ff0600728c */ /* 0x002fc8000bf05070 */
[----:B------:R-:W-:-:S09]  /*00e0*/  UISETP.NE.AND.EX UP0, UPT, UR7, URZ, UPT, UP0 ;  /* 0x000000ff0700728c */ /* 0x000fd2000bf05300 */
[----:B------:R-:W-:Y:S05]  /*00f0*/  BRA.U !UP0, `(.L_x_1) ;  /* 0x0000000108107547 */ /* 0x000fea000b800000 */
[----:B------:R-:W1:Y:S02]  /*0100*/  LDC.64 R2, c[0x0][0x888] ;  /* 0x00022200ff027b82 */ /* 0x000e640000000a00 */
[----:B-1----:R1:W5:Y:S01]  /*0110*/  LDG.E R35, desc[UR46][R2.64] ;  /* 0x0000002e02237981 */ /* 0x002362000c1e1900 */
[----:B------:R-:W-:Y:S01]  /*0120*/  HFMA2 R64, -RZ, RZ, 0, 5.9604644775390625e-08 ;  /* 0x00000001ff407431 */ /* 0x000fe200000001ff */
[----:B------:R-:W-:Y:S05]  /*0130*/  BRA `(.L_x_0) ;  /* 0x00000000000c7947 */ /* 0x000fea0003800000 */
.L_x_1:
[----:B------:R-:W1:Y:S01]  /*0140*/  LDCU UR6, c[0x0][0x880] ;  /* 0x00011000ff0677ac */ /* 0x000e620008000800 */
[----:B------:R-:W-:Y:S01]  /*0150*/  HFMA2 R64, -RZ, RZ, 0, 5.9604644775390625e-08 ;  /* 0x00000001ff407431 */ /* 0x000fe200000001ff */
[----:B-1----:R-:W-:-:S07]  /*0160*/  MOV R35, UR6 ;  /* 0x0000000600237c02 */ /* 0x002fce0008000f00 */
.L_x_0:
[----:B------:R-:W2:Y:S02]  /*0170*/  LDCU.64 UR6, c[0x0][0x8b0] ;  /* 0x00011600ff0677ac */ /* 0x000ea40008000a00 */
[----:B--2---:R-:W-:-:S04]  /*0180*/  UISETP.NE.U32.AND UP0, UPT, UR6, URZ, UPT ;  /* 0x000000ff0600728c */ /* 0x004fc8000bf05070 */
[----:B------:R-:W-:-:S09]  /*0190*/  UISETP.NE.AND.EX UP0, UPT, UR7, URZ, UPT, UP0 ;  /* 0x000000ff0700728c */ /* 0x000fd2000bf05300 */
[----:B------:R-:W-:Y:S05]  /*01a0*/  BRA.U UP0, `(.L_x_2) ;  /* 0x0000000100247547 */ /* 0x000fea000b800000 */
[----:B------:R-:W2:Y:S02]  /*01b0*/  LDCU.64 UR6, c[0x0][0x8a8] ;  /* 0x00011500ff0677ac */ /* 0x000ea40008000a00 */
[----:B--2---:R-:W-:-:S04]  /*01c0*/  UISETP.NE.U32.AND UP0, UPT, UR6, URZ, UPT ;  /* 0x000000ff0600728c */ /* 0x004fc8000bf05070 */
[----:B------:R-:W-:-:S09]  /*01d0*/  UISETP.NE.AND.EX UP0, UPT, UR7, URZ, UPT, UP0 ;  /* 0x000000ff0700728c */ /* 0x000fd2000bf05300 */
[----:B------:R-:W-:Y:S05]  /*01e0*/  BRA.U !UP0, `(.L_x_3) ;  /* 0x00000001080c7547 */ /* 0x000fea000b800000 */
[----:B-1----:R-:W1:Y:S02]  /*01f0*/  LDC.64 R2, c[0x0][0x8a8] ;  /* 0x00022a00ff027b82 */ /* 0x002e640000000a00 */
[----:B-1----:R2:W5:Y:S01]  /*0200*/  LDG.E R33, desc[UR46][R2.64] ;  /* 0x0000002e02217981 */ /* 0x002562000c1e1900 */
[----:B------:R-:W-:Y:S05]  /*0210*/  BRA `(.L_x_2) ;  /* 0x0000000000087947 */ /* 0x000fea0003800000 */
.L_x_3:
[----:B------:R-:W2:Y:S02]  /*0220*/  LDCU UR6, c[0x0][0x8a0] ;  /* 0x00011400ff0677ac */ /* 0x000ea40008000800 */
[----:B--2---:R-:W-:Y:S02]  /*0230*/  MOV R33, UR6 ;  /* 0x0000000600217c02 */ /* 0x004fe40008000f00 */
.L_x_2:
[----:B------:R-:W-:Y:S01]  /*0240*/  IMAD.U32 R0, RZ, RZ, UR8 ;  /* 0x00000008ff007e24 */ /* 0x000fe2000f8e00ff */
[----:B------:R-:W-:Y:S04]  /*0250*/  BSSY.RECONVERGENT B0, `(.L_x_4) ;  /* 0x000000c000007945 */ /* 0x000fe80003800200 */
[C---:B------:R-:W-:Y:S02]  /*0260*/  ISETP.NE.OR P1, PT, R0.reuse, 0x1, !P5 ;  /* 0x000000010000780c */ /* 0x040fe40006f25670 */
[----:B------:R-:W-:-:S11]  /*0270*/  ISETP.NE.OR P0, PT, R0, 0x3, !P5 ;  /* 0x000000030000780c */ /* 0x000fd60006f05670 */
[----:B------:R-:W-:Y:S05]  /*0280*/  @P1 BRA `(.L_x_5) ;  /* 0x0000000000201947 */ /* 0x000fea0003800000 */
[----:B------:R-:W3:Y:S02]  /*0290*/  LDCU.64 UR6, c[0x0][0x348] ;  /* 0x00006900ff0677ac */ /* 0x000ee40008000a00 */
[----:B---3--:R-:W-:Y:S02]  /*02a0*/  UIADD3 UR10, UP1, UPT, UR6, 0x80, URZ ;  /* 0x00000080060a7890 */ /* 0x008fe4000ff3e0ff */
[----:B------:R-:W-:Y:S02]  /*02b0*/  UIADD3 UR6, UP0, UPT, UR6, 0x180, URZ ;  /* 0x0000018006067890 */ /* 0x000fe4000ff1e0ff */
[----:B------:R-:W-:Y:S02]  /*02c0*/  UIADD3.X UR11, UPT, UPT, URZ, UR7, URZ, UP1, !UPT ;  /* 0x00000007ff0b7290 */ /* 0x000fe40008ffe4ff */
[----:B------:R-:W-:-:S07]  /*02d0*/  UIADD3.X UR7, UPT, UPT, URZ, UR7, URZ, UP0, !UPT ;  /* 0x00000007ff077290 */ /* 0x000fce00087fe4ff */
[----:B------:R3:W-:Y:S02]  /*02e0*/  UTMACCTL.PF [UR10] ;  /* 0x000000000a0079b9 */ /* 0x0007e40008040000 */
[----:B------:R3:W-:Y:S02]  /*02f0*/  UTMACCTL.PF [UR6] ;  /* 0x00000000060079b9 */ /* 0x0007e40008040000 */
[----:B---3--:R-:W-:Y:S01]  /*0300*/  NOP ;  /* 0x0000000000007918 */ /* 0x008fe20000000000 */
.L_x_5:
[----:B------:R-:W-:Y:S05]  /*0310*/  BSYNC.RECONVERGENT B0 ;  /* 0x0000000000007941 */ /* 0x000fea0003800200 */
.L_x_4:
[----:B------:R-:W-:Y:S04]  /*0320*/  BSSY.RECONVERGENT B0, `(.L_x_6) ;  /* 0x000000a000007945 */ /* 0x000fe80003800200 */
        /* <DEDUP_REMOVED lines=9> */
.L_x_7:
[----:B------:R-:W-:Y:S05]  /*03c0*/  BSYNC.RECONVERGENT B0 ;  /* 0x0000000000007941 */ /* 0x000fea0003800200 */
.L_x_6:
[----:B------:R-:W3:Y:S01]  /*03d0*/  LDCU.64 UR6, c[0x0][0x888] ;  /* 0x00011100ff0677ac */ /* 0x000ee20008000a00 */
[----:B------:R-:W-:Y:S02]  /*03e0*/  UISETP.EQ.U32.AND UP1, UPT, UR4, URZ, UPT ;  /* 0x000000ff0400728c */ /* 0x000fe4000bf22070 */
[----:B------:R-:W-:Y:S02]  /*03f0*/  UPLOP3.LUT UP2, UPT, UPT, UPT, UPT, 0x80, 0x8 ;  /* 0x000000000008789c */ /* 0x000fe40003f4f070 */
[----:B---3--:R-:W-:-:S04]  /*0400*/  UISETP.NE.U32.AND UP0, UPT, UR6, URZ, UPT ;  /* 0x000000ff0600728c */ /* 0x008fc8000bf05070 */
[----:B------:R-:W-:-:S04]  /*0410*/  UISETP.NE.AND.EX UP0, UPT, UR7, URZ, UPT, UP0 ;  /* 0x000000ff0700728c */ /* 0x000fc8000bf05300 */
[----:B------:R-:W-:-:S04]  /*0420*/  UISETP.EQ.OR.EX UP3, UPT, UR5, URZ, !UP0, UP1 ;  /* 0x000000ff0500728c */ /* 0x000fc8000c762710 */
[----:B------:R-:W-:-:S05]  /*0430*/  UP2UR UR50, UPR, URZ, 0x8 ;  /* 0x00000008ff327883 */ /* 0x000fca0008000000 */
[----:B------:R-:W-:Y:S07]  /*0440*/  BRA.U !UP3, `(.L_x_8) ;  /* 0x000000010b207547 */ /* 0x000fee000b800000 */
[----:B------:R-:W-:Y:S01]  /*0450*/  UISETP.NE.U32.AND UP2, UPT, UR4, URZ, UPT ;  /* 0x000000ff0400728c */ /* 0x000fe2000bf45070 */
[----:B-----5:R-:W-:Y:S01]  /*0460*/  FSETP.NEU.AND P0, PT, R35, RZ, PT ;  /* 0x000000ff2300720b */ /* 0x020fe20003f0d000 */
[----:B------:R-:W-:Y:S02]  /*0470*/  USEL UR4, URZ, 0xffffffff, UP0 ;  /* 0xffffffffff047887 */ /* 0x000fe40008000000 */
[----:B------:R-:W-:-:S10]  /*0480*/  UISETP.NE.AND.EX UP2, UPT, UR5, URZ, UPT, UP2 ;  /* 0x000000ff0500728c */ /* 0x000fd4000bf45320 */
[----:B------:R-:W-:Y:S01]  /*0490*/  VOTEU.ANY UP1, P0 ;  /* 0x0000000000ff7886 */ /* 0x000fe20000020100 */
[----:B------:R-:W-:-:S04]  /*04a0*/  @!UP2 USEL UR4, URZ, 0xffffffff, UP1 ;  /* 0xffffffffff04a887 */ /* 0x000fc80008800000 */
[----:B------:R-:W-:-:S04]  /*04b0*/  ULOP3.LUT UR4, UR4, 0x1, URZ, 0xc0, !UPT ;  /* 0x0000000104047892 */ /* 0x000fc8000f8ec0ff */
[----:B------:R-:W-:-:S11]  /*04c0*/  UISETP.NE.U32.AND UP2, UPT, UR4, 0x1, UPT ;  /* 0x000000010400788c */ /* 0x000fd6000bf45070 */
.L_x_8:
[----:B-12---:R-:W1:Y:S01]  /*04d0*/  SHFL.IDX PT, R2, R69, RZ, 0x1f ;  /* 0x00001fff45027589 */ /* 0x006e6200000e0000 */
[----:B------:R-:W-:-:S04]  /*04e0*/  UISETP.NE.AND UP1, UPT, UR8, 0x2, UPT ;  /* 0x000000020800788c */ /* 0x000fc8000bf25270 */
[----:B------:R-:W-:Y:S01]  /*04f0*/  USEL UR6, URZ, 0x1, UP1 ;  /* 0x00000001ff067887 */ /* 0x000fe20008800000 */
[----:B-1----:R-:W-:-:S13]  /*0500*/  ISETP.NE.AND P0, PT, R2, RZ, PT ;  /* 0x000000ff0200720c */ /* 0x002fda0003f05270 */
[----:B------:R-:W-:Y:S05]  /*0510*/  @P0 BRA `(.L_x_9) ;  /* 0x0000000000380947 */ /* 0x000fea0003800000 */
[----:B------:R-:W1:Y:S01]  /*0520*/  S2UR UR5, SR_CgaCtaId ;  /* 0x00000000000579c3 */ /* 0x000e620000008800 */
[----:B------:R-:W-:Y:S01]  /*0530*/  UMOV UR7, 0x400 ;  /* 0x0000040000077882 */ /* 0x000fe20000000000 */
[----:B------:R-:W-:Y:S01]  /*0540*/  UMOV UR4, 0x1 ;  /* 0x0000000100047882 */ /* 0x000fe20000000000 */
[----:B------:R-:W-:Y:S01]  /*0550*/  ELECT P0, URZ, PT ;  /* 0x0000000000ff782f */ /* 0x000fe20003800000 */
[----:B------:R-:W-:-:S04]  /*0560*/  UIADD3 UR10, UPT, UPT, -UR4, 0x100000, URZ ;  /* 0x00100000040a7890 */ /* 0x000fc8000fffe1ff */
[----:B------:R-:W-:Y:S02]  /*0570*/  USHF.L.U32 UR11, UR10, 0xb, URZ ;  /* 0x0000000b0a0b7899 */ /* 0x000fe400080006ff */
[----:B------:R-:W-:Y:S02]  /*0580*/  USHF.L.U32 UR10, UR10, 0x1, URZ ;  /* 0x000000010a0a7899 */ /* 0x000fe400080006ff */
[----:B-1----:R-:W-:Y:S01]  /*0590*/  ULEA UR5, UR5, UR7, 0x18 ;  /* 0x0000000705057291 */ /* 0x002fe2000f8ec0ff */
[----:B------:R-:W1:Y:S11]  /*05a0*/  FENCE.VIEW.ASYNC.S ;  /* 0x00000000000073c6 */ /* 0x000e760000000000 */
[----:B-1----:R1:W2:Y:S01]  /*05b0*/  SYNCS.EXCH.64 URZ, [UR5], UR10 ;  /* 0x0000000a05ff75b2 */ /* 0x0022a20008000100 */
[----:B------:R1:W3:Y:S01]  /*05c0*/  SYNCS.EXCH.64 URZ, [UR5+0x10], UR10 ;  /* 0x0000100a05ff75b2 */ /* 0x0002e20008000100 */
[----:B------:R1:W4:Y:S01]  /*05d0*/  SYNCS.EXCH.64 URZ, [UR5+0x8], UR10 ;  /* 0x0000080a05ff75b2 */ /* 0x0003220008000100 */
[----:B------:R1:W1:Y:S01]  /*05e0*/  SYNCS.EXCH.64 URZ, [UR5+0x18], UR10 ;  /* 0x0000180a05ff75b2 */ /* 0x0002620008000100 */
[----:B------:R-:W-:Y:S01]  /*05f0*/  NOP ;  /* 0x0000000000007918 */ /* 0x000fe20000000000 */
.L_x_9:
[----:B------:R-:W2:Y:S01]  /*0600*/  SHFL.IDX PT, R2, R69, RZ, 0x1f ;  /* 0x00001fff45027589 */ /* 0x000ea200000e0000 */
[----:B------:R-:W-:Y:S01]  /*0610*/  NOP ;  /* 0x0000000000007918 */ /* 0x000fe20000000000 */
[----:B--2---:R-:W-:-:S13]  /*0620*/  ISETP.NE.AND P0, PT, R2, 0x1, PT ;  /* 0x000000010200780c */ /* 0x004fda0003f05270 */
[----:B------:R-:W-:Y:S05]  /*0630*/  @P0 BRA `(.L_x_10) ;  /* 0x0000000000580947 */ /* 0x000fea0003800000 */
[----:B------:R-:W2:Y:S01]  /*0640*/  S2UR UR7, SR_CgaCtaId ;  /* 0x00000000000779c3 */ /* 0x000ea20000008800 */
[----:B------:R-:W-:Y:S01]  /*0650*/  UMOV UR9, 0x400 ;  /* 0x0000040000097882 */ /* 0x000fe20000000000 */
[----:B-1----:R-:W-:Y:S01]  /*0660*/  UMOV UR5, 0x20 ;  /* 0x0000002000057882 */ /* 0x002fe20000000000 */
[----:B------:R-:W-:Y:S01]  /*0670*/  UMOV UR4, 0x80 ;  /* 0x0000008000047882 */ /* 0x000fe20000000000 */
[----:B------:R-:W-:-:S04]  /*0680*/  UIADD3 UR10, UPT, UPT, -UR5, 0x100000, URZ ;  /* 0x00100000050a7890 */ /* 0x000fc8000fffe1ff */
[----:B------:R-:W-:Y:S02]  /*0690*/  USHF.L.U32 UR11, UR10, 0xb, URZ ;  /* 0x0000000b0a0b7899 */ /* 0x000fe400080006ff */
[----:B------:R-:W-:Y:S02]  /*06a0*/  USHF.L.U32 UR10, UR10, 0x1, URZ ;  /* 0x000000010a0a7899 */ /* 0x000fe400080006ff */
[----:B------:R-:W-:-:S04]  /*06b0*/  UIADD3 UR4, UPT, UPT, -UR4, 0x100000, URZ ;  /* 0x0010000004047890 */ /* 0x000fc8000fffe1ff */
[----:B------:R-:W-:Y:S02]  /*06c0*/  USHF.L.U32 UR5, UR4, 0xb, URZ ;  /* 0x0000000b04057899 */ /* 0x000fe400080006ff */
[----:B------:R-:W-:Y:S01]  /*06d0*/  USHF.L.U32 UR4, UR4, 0x1, URZ ;  /* 0x0000000104047899 */ /* 0x000fe200080006ff */
[----:B------:R-:W-:Y:S01]  /*06e0*/  ELECT P0, URZ, PT ;  /* 0x0000000000ff782f */ /* 0x000fe20003800000 */
[----:B--2---:R-:W-:Y:S01]  /*06f0*/  ULEA UR7, UR7, UR9, 0x18 ;  /* 0x0000000907077291 */ /* 0x004fe2000f8ec0ff */
[----:B------:R-:W1:Y:S11]  /*0700*/  FENCE.VIEW.ASYNC.S ;  /* 0x00000000000073c6 */ /* 0x000e760000000000 */
[----:B-1----:R2:W1:Y:S01]  /*0710*/  SYNCS.EXCH.64 URZ, [UR7+0x20], UR10 ;  /* 0x0000200a07ff75b2 */ /* 0x0024620008000100 */
[----:B------:R2:W1:Y:S01]  /*0720*/  SYNCS.EXCH.64 URZ, [UR7+0x40], UR4 ;  /* 0x0000400407ff75b2 */ /* 0x0004620008000100 */
[----:B------:R2:W1:Y:S01]  /*0730*/  SYNCS.EXCH.64 URZ, [UR7+0x28], UR10 ;  /* 0x0000280a07ff75b2 */ /* 0x0004620008000100 */
[----:B------:R2:W1:Y:S01]  /*0740*/  SYNCS.EXCH.64 URZ, [UR7+0x48], UR4 ;  /* 0x0000480407ff75b2 */ /* 0x0004620008000100 */
[----:B------:R2:W1:Y:S01]  /*0750*/  SYNCS.EXCH.64 URZ, [UR7+0x30], UR10 ;  /* 0x0000300a07ff75b2 */ /* 0x0004620008000100 */
[----:B------:R2:W1:Y:S01]  /*0760*/  SYNCS.EXCH.64 URZ, [UR7+0x50], UR4 ;  /* 0x0000500407ff75b2 */ /* 0x0004620008000100 */
[----:B------:R2:W1:Y:S01]  /*0770*/  SYNCS.EXCH.64 URZ, [UR7+0x38], UR10 ;  /* 0x0000380a07ff75b2 */ /* 0x0004620008000100 */
[----:B------:R2:W1:Y:S02]  /*0780*/  SYNCS.EXCH.64 URZ, [UR7+0x58], UR4 ;  /* 0x0000580407ff75b2 */ /* 0x0004640008000100 */
[----:B--2---:R-:W-:Y:S01]  /*0790*/  NOP ;  /* 0x0000000000007918 */ /* 0x004fe20000000000 */
.L_x_10:
[----:B------:R-:W2:Y:S01]  /*07a0*/  SHFL.IDX PT, R2, R69, RZ, 0x1f ;  /* 0x00001fff45027589 */ /* 0x000ea200000e0000 */
[----:B------:R-:W-:Y:S01]  /*07b0*/  NOP ;  /* 0x0000000000007918 */ /* 0x000fe20000000000 */
[----:B--2---:R-:W-:-:S13]  /*07c0*/  ISETP.NE.AND P0, PT, R2, 0x3, PT ;  /* 0x000000030200780c */ /* 0x004fda0003f05270 */
[----:B------:R-:W-:Y:S05]  /*07d0*/  @P0 BRA `(.L_x_11) ;  /* 0x0000000000300947 */ /* 0x000fea0003800000 */
[----:B-1----:R-:W1:Y:S01]  /*07e0*/  S2UR UR5, SR_CgaCtaId ;  /* 0x00000000000579c3 */ /* 0x002e620000008800 */
        /* <DEDUP_REMOVED lines=8> */
[----:B-1----:R2:W1:Y:S01]  /*0870*/  SYNCS.EXCH.64 URZ, [UR5+0x60], UR10 ;  /* 0x0000600a05ff75b2 */ /* 0x0024620008000100 */
[----:B------:R2:W1:Y:S02]  /*0880*/  SYNCS.EXCH.64 URZ, [UR5+0x68], UR10 ;  /* 0x0000680a05ff75b2 */ /* 0x0004640008000100 */
[----:B--2---:R-:W-:Y:S01]  /*0890*/  NOP ;  /* 0x0000000000007918 */ /* 0x004fe20000000000 */
.L_x_11:
[----:B------:R-:W2:Y:S01]  /*08a0*/  SHFL.IDX PT, R2, R69, RZ, 0x1f ;  /* 0x00001fff45027589 */ /* 0x000ea200000e0000 */
[----:B------:R-:W-:Y:S01]  /*08b0*/  NOP ;  /* 0x0000000000007918 */ /* 0x000fe20000000000 */
[----:B--2---:R-:W-:-:S13]  /*08c0*/  ISETP.NE.AND P0, PT, R2, 0x4, PT ;  /* 0x000000040200780c */ /* 0x004fda0003f05270 */
[----:B------:R-:W-:Y:S05]  /*08d0*/  @P0 BRA `(.L_x_12) ;  /* 0x00000000004c0947 */ /* 0x000fea0003800000 */
[----:B-1----:R-:W1:Y:S01]  /*08e0*/  S2UR UR5, SR_CgaCtaId ;  /* 0x00000000000579c3 */ /* 0x002e620000008800 */
[----:B------:R-:W-:Y:S01]  /*08f0*/  UMOV UR9, 0x100 ;  /* 0x0000010000097882 */ /* 0x000fe20000000000 */
[----:B------:R-:W-:Y:S01]  /*0900*/  UMOV UR7, 0x400 ;  /* 0x0000040000077882 */ /* 0x000fe20000000000 */
[----:B------:R-:W-:Y:S01]  /*0910*/  USEL UR9, UR9, 0xe0, UP2 ;  /* 0x000000e009097887 */ /* 0x000fe20009000000 */
[----:B------:R-:W-:Y:S01]  /*0920*/  UMOV UR4, 0x1 ;  /* 0x0000000100047882 */ /* 0x000fe20000000000 */
[----:B------:R-:W-:Y:S01]  /*0930*/  ELECT P0, URZ, PT ;  /* 0x0000000000ff782f */ /* 0x000fe20003800000 */
[----:B------:R-:W-:-:S04]  /*0940*/  UIADD3 UR10, UPT, UPT, -UR4, 0x100000, URZ ;  /* 0x00100000040a7890 */ /* 0x000fc8000fffe1ff */
[----:B------:R-:W-:Y:S02]  /*0950*/  USHF.L.U32 UR11, UR10, 0xb, URZ ;  /* 0x0000000b0a0b7899 */ /* 0x000fe400080006ff */
[----:B------:R-:W-:Y:S02]  /*0960*/  USHF.L.U32 UR10, UR10, 0x1, URZ ;  /* 0x000000010a0a7899 */ /* 0x000fe400080006ff */
[----:B------:R-:W-:-:S04]  /*0970*/  UIADD3 UR12, UPT, UPT, -UR9, 0x100000, URZ ;  /* 0x00100000090c7890 */ /* 0x000fc8000fffe1ff */
[----:B------:R-:W-:Y:S02]  /*0980*/  USHF.L.U32 UR13, UR12, 0xb, URZ ;  /* 0x0000000b0c0d7899 */ /* 0x000fe400080006ff */
[----:B------:R-:W-:Y:S02]  /*0990*/  USHF.L.U32 UR12, UR12, 0x1, URZ ;  /* 0x000000010c0c7899 */ /* 0x000fe400080006ff */
[----:B-1----:R-:W-:Y:S01]  /*09a0*/  ULEA UR5, UR5, UR7, 0x18 ;  /* 0x0000000705057291 */ /* 0x002fe2000f8ec0ff */
[----:B------:R-:W1:Y:S11]  /*09b0*/  FENCE.VIEW.ASYNC.S ;  /* 0x00000000000073c6 */ /* 0x000e760000000000 */
[----:B-1----:R2:W1:Y:S01]  /*09c0*/  SYNCS.EXCH.64 URZ, [UR5+0x70], UR10 ;  /* 0x0000700a05ff75b2 */ /* 0x0024620008000100 */
[----:B------:R2:W1:Y:S01]  /*09d0*/  SYNCS.EXCH.64 URZ, [UR5+0x80], UR12 ;  /* 0x0000800c05ff75b2 */ /* 0x0004620008000100 */
[----:B------:R2:W1:Y:S01]  /*09e0*/  SYNCS.EXCH.64 URZ, [UR5+0x78], UR10 ;  /* 0x0000780a05ff75b2 */ /* 0x0004620008000100 */
[----:B------:R2:W1:Y:S02]  /*09f0*/  SYNCS.EXCH.64 URZ, [UR5+0x88], UR12 ;  /* 0x0000880c05ff75b2 */ /* 0x0004640008000100 */
[----:B--2---:R-:W-:Y:S01]  /*0a00*/  NOP ;  /* 0x0000000000007918 */ /* 0x004fe20000000000 */
.L_x_12:
        /* <DEDUP_REMOVED lines=26> */
.L_x_13:
        /* <DEDUP_REMOVED lines=18> */
.L_x_14:
[----:B-1----:R-:W1:Y:S01]  /*0cd0*/  S2UR UR5, SR_CTAID.X ;  /* 0x00000000000579c3 */ /* 0x002e620000002500 */
[----:B------:R-:W-:-:S05]  /*0ce0*/  CS2R.32 R63, SR_CgaSize ;  /* 0x00000000003f7805 */ /* 0x000fca0000008a00 */
[----:B------:R-:W-:-:S05]  /*0cf0*/  IMAD R63, R63, -0xa0, RZ ;  /* 0xffffff603f3f7824 */ /* 0x000fca00078e02ff */
[----:B------:R-:W-:-:S14]  /*0d00*/  R2UR UR9, R63 ;  /* 0x000000003f0972ca */ /* 0x000fdc00000e0000 */
[----:B------:R-:W2:Y:S01]  /*0d10*/  LDCU UR9, c[0x0][UR9+0x2b0] ;  /* 0x00005600090977ac */ /* 0x000ea20008000800 */
[----:B------:R-:W-:Y:S01]  /*0d20*/  NOP ;  /* 0x0000000000007918 */ /* 0x000fe20000000000 */
[----:B------:R-:W-:-:S05]  /*0d30*/  CS2R.32 R63, SR_CgaSize ;  /* 0x00000000003f7805 */ /* 0x000fca0000008a00 */
[----:B------:R-:W-:-:S05]  /*0d40*/  IMAD R63, R63, -0xa0, RZ ;  /* 0xffffff603f3f7824 */ /* 0x000fca00078e02ff */
[----:B------:R-:W-:-:S14]  /*0d50*/  R2UR UR7, R63 ;  /* 0x000000003f0772ca */ /* 0x000fdc00000e0000 */
[----:B------:R-:W3:Y:S01]  /*0d60*/  LDCU UR7, c[0x0][UR7+0x2b4] ;  /* 0x00005680070777ac */ /* 0x000ee20008000800 */
[----:B------:R-:W4:Y:S08]  /*0d70*/  S2UR UR4, SR_CTAID.Y ;  /* 0x00000000000479c3 */ /* 0x000f300000002600 */
[----:B------:R-:W3:Y:S01]  /*0d80*/  LDC R10, c[0x0][0xb24] ;  /* 0x0002c900ff0a7b82 */ /* 0x000ee20000000800 */
[----:B-1----:R-:W-:-:S02]  /*0d90*/  I2FP.F32.U32 R63, UR5 ;  /* 0x00000005003f7c45 */ /* 0x002fc40008201000 */
[----:B------:R-:W-:-:S05]  /*0da0*/  CS2R.32 R3, SR_CgaSize ;  /* 0x0000000000037805 */ /* 0x000fca0000008a00 */
[----:B------:R-:W-:-:S06]  /*0db0*/  IMAD R3, R3, -0xa0, RZ ;  /* 0xffffff6003037824 */ /* 0x000fcc00078e02ff */
[----:B------:R-:W1:Y:S01]  /*0dc0*/  LDC R3, c[0x0][R3+0x2a0] ;  /* 0x0000a80003037b82 */ /* 0x000e620000000800 */
[----:B------:R-:W-:Y:S01]  /*0dd0*/  MOV R15, UR5 ;  /* 0x00000005000f7c02 */ /* 0x000fe20008000f00 */
[----:B--2---:R-:W-:Y:S01]  /*0de0*/  FMUL R63, R63, UR9 ;  /* 0x000000093f3f7c20 */ /* 0x004fe20008400000 */
[----:B----4-:R-:W-:Y:S02]  /*0df0*/  I2FP.F32.U32 R62, UR4 ;  /* 0x00000004003e7c45 */ /* 0x010fe40008201000 */
[----:B------:R-:W-:-:S05]  /*0e00*/  CS2R.32 R2, SR_CgaSize ;  /* 0x0000000000027805 */ /* 0x000fca0000008a00 */
[----:B------:R-:W-:-:S06]  /*0e10*/  IMAD R2, R2, -0xa0, RZ ;  /* 0xffffff6002027824 */ /* 0x000fcc00078e02ff */
[----:B------:R-:W2:Y:S01]  /*0e20*/  LDC R2, c[0x0][R2+0x2a4] ;  /* 0x0000a90002027b82 */ /* 0x000ea20000000800 */
[----:B------:R-:W-:Y:S01]  /*0e30*/  MOV R14, UR4 ;  /* 0x00000004000e7c02 */ /* 0x000fe20008000f00 */
[----:B------:R-:W4:Y:S01]  /*0e40*/  F2I.U32.TRUNC.NTZ R63, R63 ;  /* 0x0000003f003f7305 */ /* 0x000f22000020f000 */
[----:B---3--:R-:W-:-:S05]  /*0e50*/  FMUL R62, R62, UR7 ;  /* 0x000000073e3e7c20 */ /* 0x008fca0008400000 */
[----:B------:R-:W-:Y:S01]  /*0e60*/  BAR.SYNC.DEFER_BLOCKING 0x0 ;  /* 0x0000000000007b1d */ /* 0x000fe20000010000 */
[----:B------:R-:W-:-:S05]  /*0e70*/  ISETP.GE.AND P0, PT, R10, 0x1, PT ;  /* 0x000000010a00780c */ /* 0x000fca0003f06270 */
[----:B------:R-:W3:Y:S02]  /*0e80*/  F2I.U32.TRUNC.NTZ R62, R62 ;  /* 0x0000003e003e7305 */ /* 0x000ee4000020f000 */
[----:B------:R-:W2:Y:S01]  /*0e90*/  S2UR UR36, SR_CTAID.Z ;  /* 0x00000000002479c3 */ /* 0x000ea20000002700 */
[----:B----4-:R-:W-:-:S05]  /*0ea0*/  IADD3 R63, PT, PT, -R63, RZ, RZ ;  /* 0x000000ff3f3f7210 */ /* 0x010fca0007ffe1ff */
[----:B-1----:R-:W-:Y:S01]  /*0eb0*/  IMAD R63, R3, R63, UR5 ;  /* 0x00000005033f7e24 */ /* 0x002fe2000f8e023f */
[----:B---3--:R-:W-:-:S05]  /*0ec0*/  IADD3 R62, PT, PT, -R62, RZ, RZ ;  /* 0x000000ff3e3e7210 */ /* 0x008fca0007ffe1ff */
[----:B--2---:R-:W-:Y:S01]  /*0ed0*/  IMAD R62, R2, R62, UR4 ;  /* 0x00000004023e7e24 */ /* 0x004fe2000f8e023e */
[----:B------:R-:W-:Y:S06]  /*0ee0*/  @!P0 BRA `(.L_x_15) ;  /* 0x0000000000b88947 */ /* 0x000fec0003800000 */
[----:B------:R-:W1:Y:S01]  /*0ef0*/  LDC.64 R4, c[0x0][0xb18] ;  /* 0x0002c600ff047b82 */ /* 0x000e620000000a00 */
[----:B------:R-:W-:-:S07]  /*0f00*/  ISETP.NE.AND P0, PT, R10, 0x1, PT ;  /* 0x000000010a00780c */ /* 0x000fce0003f05270 */
[----:B------:R-:W2:Y:S08]  /*0f10*/  LDC R9, c[0x0][0xb0c] ;  /* 0x0002c300ff097b82 */ /* 0x000eb00000000800 */
[----:B------:R-:W3:Y:S08]  /*0f20*/  LDC R12, c[0x0][0x370] ;  /* 0x0000dc00ff0c7b82 */ /* 0x000ef00000000800 */
[----:B------:R-:W4:Y:S01]  /*0f30*/  LDC R11, c[0x0][0x374] ;  /* 0x0000dd00ff0b7b82 */ /* 0x000f220000000800 */
[----:B-1----:R-:W-:-:S07]  /*0f40*/  ISETP.NE.AND P1, PT, R4, 0x1, PT ;  /* 0x000000010400780c */ /* 0x002fce0003f25270 */
[----:B------:R-:W3:Y:S01]  /*0f50*/  LDC.64 R6, c[0x0][0xb10] ;  /* 0x0002c400ff067b82 */ /* 0x000ee20000000a00 */
[----:B--2---:R-:W-:-:S07]  /*0f60*/  ISETP.NE.AND P2, PT, R9, 0x1, PT ;  /* 0x000000010900780c */ /* 0x004fce0003f45270 */
[----:B------:R-:W1:Y:S08]  /*0f70*/  LDC R8, c[0x0][0xb20] ;  /* 0x0002c800ff087b82 */ /* 0x000e700000000800 */
[----:B------:R-:W2:Y:S01]  /*0f80*/  LDC.64 R2, c[0x0][0xb28] ;  /* 0x0002ca00ff027b82 */ /* 0x000ea20000000a00 */
[----:B----4-:R-:W-:-:S04]  /*0f90*/  IMAD.HI.U32 R13, R11, R5, RZ ;  /* 0x000000050b0d7227 */ /* 0x010fc800078e00ff */
[----:B------:R-:W-:-:S04]  /*0fa0*/  IMAD.HI.U32 R5, R14, R5, RZ ;  /* 0x000000050e057227 */ /* 0x000fc800078e00ff */
[----:B---3--:R-:W-:-:S05]  /*0fb0*/  IMAD.HI.U32 R16, R12, R6, RZ ;  /* 0x000000060c107227 */ /* 0x008fca00078e00ff */
[-C--:B------:R-:W-:Y:S01]  /*0fc0*/  @P2 SHF.R.U32.HI R12, RZ, R7.reuse, R16 ;  /* 0x00000007ff0c2219 */ /* 0x080fe20000011610 */
[----:B------:R-:W-:Y:S01]  /*0fd0*/  IMAD.HI.U32 R16, R15, R6, RZ ;  /* 0x000000060f107227 */ /* 0x000fe200078e00ff */
[-C--:B-1----:R-:W-:Y:S02]  /*0fe0*/  @P1 SHF.R.U32.HI R11, RZ, R8.reuse, R13 ;  /* 0x00000008ff0b1219 */ /* 0x082fe4000001160d */
[----:B------:R-:W-:Y:S02]  /*0ff0*/  SHF.R.U32.HI R5, RZ, R8, R5 ;  /* 0x00000008ff057219 */ /* 0x000fe40000011605 */
[----:B------:R-:W-:Y:S02]  /*1000*/  SHF.R.U32.HI R16, RZ, R7, R16 ;  /* 0x00000007ff107219 */ /* 0x000fe40000011610 */
[----:B------:R-:W-:Y:S01]  /*1010*/  SEL R5, R14, R5, !P1 ;  /* 0x000000050e057207 */ /* 0x000fe20004800000 */
[----:B--2---:R-:W-:Y:S01]  /*1020*/  IMAD.HI.U32 R13, R11, R2, RZ ;  /* 0x000000020b0d7227 */ /* 0x004fe200078e00ff */
[----:B------:R-:W-:-:S03]  /*1030*/  SEL R16, R15, R16, !P2 ;  /* 0x000000100f107207 */ /* 0x000fc60005000000 */
[----:B------:R-:W-:Y:S01]  /*1040*/  IMAD.HI.U32 R6, R12, R2, RZ ;  /* 0x000000020c067227 */ /* 0x000fe200078e00ff */
[----:B------:R-:W-:-:S04]  /*1050*/  @P0 SHF.R.U32.HI R11, RZ, R3, R13 ;  /* 0x00000003ff0b0219 */ /* 0x000fc8000001160d */
[----:B------:R-:W-:Y:S01]  /*1060*/  @P0 SHF.R.U32.HI R12, RZ, R3, R6 ;  /* 0x00000003ff0c0219 */ /* 0x000fe20000011606 */
[----:B------:R-:W-:-:S04]  /*1070*/  IMAD R11, R11, R10, RZ ;  /* 0x0000000a0b0b7224 */ /* 0x000fc800078e02ff */
[----:B------:R-:W-:Y:S01]  /*1080*/  IMAD R6, R12, R10, RZ ;  /* 0x0000000a0c067224 */ /* 0x000fe200078e02ff */
[----:B------:R-:W-:-:S04]  /*1090*/  ISETP.GE.AND P1, PT, R5, R11, PT ;  /* 0x0000000b0500720c */ /* 0x000fc80003f26270 */
[----:B------:R-:W-:Y:S01]  /*10a0*/  ISETP.GE.OR P1, PT, R16, R6, P1 ;  /* 0x000000061000720c */ /* 0x000fe20000f26670 */
[----:B------:R-:W-:-:S05]  /*10b0*/  IMAD.HI.U32 R6, R5, R2, RZ ;  /* 0x0000000205067227 */ /* 0x000fca00078e00ff */
[----:B------:R-:W-:-:S04]  /*10c0*/  SHF.R.U32.HI R6, RZ, R3, R6 ;  /* 0x00000003ff067219 */ /* 0x000fc80000011606 */
[----:B------:R-:W-:-:S03]  /*10d0*/  SEL R6, R5, R6, !P0 ;  /* 0x0000000605067207 */ /* 0x000fc60004000000 */
[----:B------:R-:W-:Y:S01]  /*10e0*/  @!P1 IMAD.HI.U32 R7, R16, R2, RZ ;  /* 0x0000000210079227 */ /* 0x000fe200078e00ff */
[----:B------:R-:W-:-:S04]  /*10f0*/  IADD3 R2, PT, PT, -R6, RZ, RZ ;  /* 0x000000ff06027210 */ /* 0x000fc80007ffe1ff */
[----:B------:R-:W-:Y:S01]  /*1100*/  @!P1 SHF.R.U32.HI R3, RZ, R3, R7 ;  /* 0x00000003ff039219 */ /* 0x000fe20000011607 */
[----:B------:R-:W-:Y:S01]  /*1110*/  IMAD R2, R10, R2, R5 ;  /* 0x000000020a027224 */ /* 0x000fe200078e0205 */
[----:B------:R-:W-:Y:S02]  /*1120*/  IADD3 R7, PT, PT, -R5, RZ, RZ ;  /* 0x000000ff05077210 */ /* 0x000fe40007ffe1ff */
[----:B------:R-:W-:-:S03]  /*1130*/  @!P1 SEL R3, R16, R3, !P0 ;  /* 0x0000000310039207 */ /* 0x000fc60004000000 */
[----:B------:R-:W-:Y:S02]  /*1140*/  IMAD R7, R4, R7, R14 ;  /* 0x0000000704077224 */ /* 0x000fe400078e020e */
[--C-:B------:R-:W-:Y:S02]  /*1150*/  @!P1 IMAD.IADD R6, R6, 0x1, -R3.reuse ;  /* 0x0000000106069824 */ /* 0x100fe400078e0a03 */
[----:B------:R-:W-:Y:S01]  /*1160*/  @!P1 IMAD R3, R2, R12, R3 ;  /* 0x0000000c02039224 */ /* 0x000fe200078e0203 */
[----:B------:R-:W-:Y:S01]  /*1170*/  IADD3 R2, PT, PT, -R16, RZ, RZ ;  /* 0x000000ff10027210 */ /* 0x000fe20007ffe1ff */
[----:B------:R-:W-:Y:S02]  /*1180*/  @!P1 IMAD R5, R6, R10, R16 ;  /* 0x0000000a06059224 */ /* 0x000fe400078e0210 */
[----:B------:R-:W-:Y:S02]  /*1190*/  @!P1 IMAD.MOV.U32 R16, RZ, RZ, R3 ;  /* 0x000000ffff109224 */ /* 0x000fe400078e0003 */
[----:B------:R-:W-:-:S02]  /*11a0*/  IMAD R2, R9, R2, R15 ;  /* 0x0000000209027224 */ /* 0x000fc400078e020f */
[----:B------:R-:W-:Y:S02]  /*11b0*/  IMAD R14, R5, R4, R7 ;  /* 0x00000004050e7224 */ /* 0x000fe400078e0207 */
[----:B------:R-:W-:Y:S02]  /*11c0*/  IMAD R15, R16, R9, R2 ;  /* 0x00000009100f7224 */ /* 0x000fe400078e0202 */
.L_x_15:
[----:B------:R-:W1:Y:S01]  /*11d0*/  LDCU UR4, c[0x0][0xb30] ;  /* 0x00016600ff0477ac */ /* 0x000e620008000800 */
[----:B------:R-:W2:Y:S08]  /*11e0*/  S2UR UR37, SR_CgaCtaId ;  /* 0x00000000002579c3 */ /* 0x000eb00000008800 */
[----:B------:R-:W3:Y:S01]  /*11f0*/  LDC R26, c[0x0][0xb24] ;  /* 0x0002c900ff1a7b82 */ /* 0x000ee20000000800 */
[----:B-1----:R-:W-:-:S09]  /*1200*/  UISETP.NE.AND UP1, UPT, UR4, 0x1, UPT ;  /* 0x000000010400788c */ /* 0x002fd2000bf25270 */
[----:B--2---:R-:W-:Y:S05]  /*1210*/  BRA.U UP1, `(.L_x_16) ;  /* 0x0000000101407547 */ /* 0x004fea000b800000 */
[----:B------:R-:W1:Y:S08]  /*1220*/  LDC.64 R4, c[0x0][0xb10] ;  /* 0x0002c400ff047b82 */ /* 0x000e700000000a00 */
[----:B------:R-:W2:Y:S08]  /*1230*/  LDC.64 R2, c[0x0][0xb18] ;  /* 0x0002c600ff027b82 */ /* 0x000eb00000000a00 */
[----:B------:R-:W4:Y:S08]  /*1240*/  LDC R6, c[0x0][0xb20] ;  /* 0x0002c800ff067b82 */ /* 0x000f300000000800 */
[----:B------:R-:W3:Y:S01]  /*1250*/  LDC R7, c[0x0][0xb0c] ;  /* 0x0002c300ff077b82 */ /* 0x000ee20000000800 */
[----:B-1----:R-:W-:-:S05]  /*1260*/  IMAD.HI.U32 R4, R15, R4, RZ ;  /* 0x000000040f047227 */ /* 0x002fca00078e00ff */
[----:B------:R-:W-:Y:S01]  /*1270*/  SHF.R.U32.HI R4, RZ, R5, R4 ;  /* 0x00000005ff047219 */ /* 0x000fe20000011604 */
[----:B--2---:R-:W-:Y:S01]  /*1280*/  IMAD.HI.U32 R3, R14, R3, RZ ;  /* 0x000000030e037227 */ /* 0x004fe200078e00ff */
[----:B------:R-:W-:-:S04]  /*1290*/  ISETP.NE.AND P0, PT, R2, 0x1, PT ;  /* 0x000000010200780c */ /* 0x000fc80003f05270 */
[----:B----4-:R-:W-:-:S04]  /*12a0*/  SHF.R.U32.HI R3, RZ, R6, R3 ;  /* 0x00000006ff037219 */ /* 0x010fc80000011603 */
[----:B------:R-:W-:Y:S02]  /*12b0*/  SEL R3, R14, R3, !P0 ;  /* 0x000000030e037207 */ /* 0x000fe40004000000 */
[----:B---3--:R-:W-:-:S04]  /*12c0*/  ISETP.NE.AND P1, PT, R7, 0x1, PT ;  /* 0x000000010700780c */ /* 0x008fc80003f25270 */
[----:B------:R-:W-:-:S05]  /*12d0*/  SEL R4, R15, R4, !P1 ;  /* 0x000000040f047207 */ /* 0x000fca0004800000 */
[----:B------:R-:W-:Y:S02]  /*12e0*/  IMAD.IADD R5, R3, 0x1, -R4 ;  /* 0x0000000103057824 */ /* 0x000fe400078e0a04 */
[----:B------:R-:W-:Y:S02]  /*12f0*/  IMAD.IADD R3, R4, 0x1, -R3 ;  /* 0x0000000104037824 */ /* 0x000fe400078e0a03 */
[----:B------:R-:W-:Y:S02]  /*1300*/  IMAD R15, R5, R7, R15 ;  /* 0x00000007050f7224 */ /* 0x000fe400078e020f */
[----:B------:R-:W-:-:S07]  /*1310*/  IMAD R14, R3, R2, R14 ;  /* 0x00000002030e7224 */ /* 0x000fce00078e020e */
.L_x_16:
[----:B------:R-:W-:Y:S01]  /*1320*/  BAR.SYNC.DEFER_BLOCKING 0x0 ;  /* 0x0000000000007b1d */ /* 0x000fe20000010000 */
[----:B------:R-:W-:Y:S01]  /*1330*/  UISETP.NE.AND UP1, UPT, UR8, 0x2, UPT ;  /* 0x000000020800788c */ /* 0x000fe2000bf25270 */
[----:B------:R-:W-:Y:S02]  /*1340*/  ISETP.NE.OR P5, PT, R0, 0x2, !P5 ;  /* 0x000000020000780c */ /* 0x000fe40006fa5670 */
[----:B------:R-:W-:-:S06]  /*1350*/  LOP3.LUT R2, R76, 0x1f, RZ, 0xc0, !PT ;  /* 0x0000001f4c027812 */ /* 0x000fcc00078ec0ff */
[----:B------:R-:W-:Y:S05]  /*1360*/  BRA.U UP1, `(.L_x_17) ;  /* 0x00000011016c7547 */ /* 0x000fea000b800000 */
[----:B------:R-:W1:Y:S01]  /*1370*/  LDCU UR13, c[0x0][0x38c] ;  /* 0x00007180ff0d77ac */ /* 0x000e620008000800 */
[----:B------:R-:W2:Y:S01]  /*1380*/  LDC R8, c[0x0][0x370] ;  /* 0x0000dc00ff087b82 */ /* 0x000ea20000000800 */
[----:B------:R-:W-:Y:S01]  /*1390*/  PLOP3.LUT P1, PT, PT, PT, UP2, 0x80, 0x8 ;  /* 0x000000000008781c */ /* 0x000fe20003f2f028 */
[----:B------:R-:W-:Y:S01]  /*13a0*/  IMAD.MOV.U32 R17, RZ, RZ, 0x1 ;  /* 0x00000001ff117424 */ /* 0x000fe200078e00ff */
[----:B------:R-:W-:Y:S01]  /*13b0*/  ISETP.EQ.OR P4, PT, R2, RZ, P5 ;  /* 0x000000ff0200720c */ /* 0x000fe20002f82670 */
[----:B------:R-:W-:Y:S01]  /*13c0*/  IMAD.MOV.U32 R16, RZ, RZ, RZ ;  /* 0x000000ffff107224 */ /* 0x000fe200078e00ff */
[----:B------:R-:W-:Y:S02]  /*13d0*/  PLOP3.LUT P1, PT, P1, PT, PT, 0x8, 0x80 ;  /* 0x000000000080781c */ /* 0x000fe40000f2e170 */
[----:B------:R-:W-:Y:S01]  /*13e0*/  CS2R R12, SRZ ;  /* 0x00000000000c7805 */ /* 0x000fe2000001ff00 */
[----:B------:R-:W-:Y:S01]  /*13f0*/  IMAD.MOV.U32 R11, RZ, RZ, 0x1 ;  /* 0x00000001ff0b7424 */ /* 0x000fe200078e00ff */
[----:B------:R-:W4:Y:S01]  /*1400*/  LDC R0, c[0x0][0x374] ;  /* 0x0000dd00ff007b82 */ /* 0x000f220000000800 */
[----:B------:R-:W2:Y:S01]  /*1410*/  LDCU.64 UR22, c[0x0][0x348] ;  /* 0x00006900ff1677ac */ /* 0x000ea20008000a00 */
[----:B------:R-:W-:Y:S01]  /*1420*/  UMOV UR6, URZ ;  /* 0x000000ff00067c82 */ /* 0x000fe20008000000 */
[----:B-1----:R-:W-:-:S04]  /*1430*/  UIADD3 UR5, UPT, UPT, UR13, 0x3f, URZ ;  /* 0x0000003f0d057890 */ /* 0x002fc8000fffe0ff */
[----:B------:R-:W-:-:S04]  /*1440*/  USHF.R.S32.HI UR4, URZ, 0x1f, UR5 ;  /* 0x0000001fff047899 */ /* 0x000fc80008011405 */
[----:B------:R-:W-:-:S04]  /*1450*/  ULEA.HI UR4, UR4, UR5, URZ, 0x6 ;  /* 0x0000000504047291 */ /* 0x000fc8000f8f30ff */
[----:B------:R-:W-:Y:S02]  /*1460*/  USHF.R.S32.HI UR15, URZ, 0x6, UR4 ;  /* 0x00000006ff0f7899 */ /* 0x000fe40008011404 */
[----:B------:R-:W-:Y:S02]  /*1470*/  UIADD3 UR4, UPT, UPT, UR13, -0x1, URZ ;  /* 0xffffffff0d047890 */ /* 0x000fe4000fffe0ff */
[----:B------:R-:W-:Y:S02]  /*1480*/  UISETP.LT.U32.AND UP0, UPT, UR15, 0x2, UPT ;  /* 0x000000020f00788c */ /* 0x000fe4000bf01070 */
[----:B------:R-:W-:Y:S02]  /*1490*/  UISETP.GE.U32.AND UP1, UPT, UR4, -0x7f, UPT ;  /* 0xffffff810400788c */ /* 0x000fe4000bf26070 */
[----:B------:R-:W-:Y:S02]  /*14a0*/  USEL UR14, UR15, 0x2, UP0 ;  /* 0x000000020f0e7887 */ /* 0x000fe40008000000 */
[----:B------:R-:W-:-:S02]  /*14b0*/  UIADD3 UR13, UPT, UPT, UR13, 0x7e, URZ ;  /* 0x0000007e0d0d7890 */ /* 0x000fc4000fffe0ff */
[----:B------:R-:W-:Y:S02]  /*14c0*/  UIADD3 UR5, UPT, UPT, UR14, -0x1, URZ ;  /* 0xffffffff0e057890 */ /* 0x000fe4000fffe0ff */
[----:B------:R-:W-:-:S03]  /*14d0*/  UIADD3 UR7, UPT, UPT, UR15, -UR14, URZ ;  /* 0x8000000e0f077290 */ /* 0x000fc6000fffe0ff */
[----:B------:R-:W-:-:S04]  /*14e0*/  @UP1 UIADD3 UR5, UPT, UPT, UR14, URZ, URZ ;  /* 0x000000ff0e051290 */ /* 0x000fc8000fffe0ff */
[----:B--2---:R-:W-:-:S12]  /*14f0*/  UIADD3 UR5, UPT, UPT, UR5, 0x1, URZ ;  /* 0x0000000105057890 */ /* 0x004fd8000fffe0ff */
.L_x_35:
[----:B------:R-:W-:Y:S01]  /*1500*/  UISETP.NE.AND UP0, UPT, UR37, URZ, UPT ;  /* 0x000000ff2500728c */ /* 0x000fe2000bf05270 */
[----:B------:R-:W1:Y:S08]  /*1510*/  S2UR UR37, SR_CgaCtaId ;  /* 0x00000000002579c3 */ /* 0x000e700000008800 */
[----:B------:R-:W-:Y:S05]  /*1520*/  BRA.U UP0, `(.L_x_18) ;  /* 0x0000000100347547 */ /* 0x000fea000b800000 */
[----:B------:R-:W2:Y:S01]  /*1530*/  S2R R2, SR_CgaCtaId ;  /* 0x0000000000027919 */ /* 0x000ea20000008800 */
[----:B------:R-:W-:-:S04]  /*1540*/  MOV R3, 0x400 ;  /* 0x0000040000037802 */ /* 0x000fc80000000f00 */
[----:B--2---:R-:W-:Y:S02]  /*1550*/  LEA R2, R2, R3, 0x18 ;  /* 0x0000000302027211 */ /* 0x004fe400078ec0ff */
[----:B------:R-:W-:-:S03]  /*1560*/  SHF.L.U32 R3, R11, 0x1f, RZ ;  /* 0x0000001f0b037819 */ /* 0x000fc600000006ff */
[----:B------:R-:W-:-:S04]  /*1570*/  IMAD R2, R12, 0x8, R2 ;  /* 0x000000080c027824 */ /* 0x000fc800078e0202 */
[----:B------:R-:W2:Y:S02]  /*1580*/  SYNCS.PHASECHK.TRANS64.TRYWAIT P0, [R2+URZ+0xe0], R3 ;  /* 0x0000e003020075a7 */ /* 0x000ea400080011ff */
[----:B--2---:R-:W-:Y:S05]  /*1590*/  @!P0 BRA `(.L_x_19) ;  /* 0x0000009800c08947 */ /* 0x004fea0003800000 */
.L_x_165:
[----:B------:R-:W-:Y:S01]  /*15a0*/  VIADD R12, R12, 0x1 ;  /* 0x000000010c0c7836 */ /* 0x000fe20000000000 */
[----:B------:R2:W-:Y:S04]  /*15b0*/  SYNCS.ARRIVE.TRANS64.A1T0 RZ, [R2+URZ+0xd0], RZ ;  /* 0x0000d0ff02ff79a7 */ /* 0x0005e800081000ff */
[----:B------:R-:W-:-:S04]  /*15c0*/  ISETP.NE.AND P0, PT, R12, 0x2, PT ;  /* 0x000000020c00780c */ /* 0x000fc80003f05270 */
[----:B------:R-:W-:Y:S02]  /*15d0*/  SEL R12, R12, RZ, P0 ;  /* 0x000000ff0c0c7207 */ /* 0x000fe40000000000 */
[----:B--2---:R-:W-:-:S04]  /*15e0*/  SEL R2, RZ, 0x1, P0 ;  /* 0x00000001ff027807 */ /* 0x004fc80000000000 */
[----:B------:R-:W-:-:S07]  /*15f0*/  LOP3.LUT R11, R11, R2, RZ, 0x3c, !PT ;  /* 0x000000020b0b7212 */ /* 0x000fce00078e3cff */
.L_x_18:
[----:B------:R-:W-:Y:S01]  /*1600*/  UMOV UR4, 0x400 ;  /* 0x0000040000047882 */ /* 0x000fe20000000000 */
[----:B------:R-:W-:Y:S01]  /*1610*/  SHF.L.U32 R2, R17, 0x1f, RZ ;  /* 0x0000001f11027819 */ /* 0x000fe200000006ff */
[----:B-1----:R-:W-:Y:S01]  /*1620*/  ULEA UR4, UR37, UR4, 0x18 ;  /* 0x0000000425047291 */ /* 0x002fe2000f8ec0ff */
[----:B------:R-:W-:Y:S01]  /*1630*/  R2UR UR34, R15 ;  /* 0x000000000f2272ca */ /* 0x000fe200000e0000 */
[----:B------:R-:W-:Y:S01]  /*1640*/  UISETP.GE.U32.AND UP0, UPT, UR13, 0x7f, UPT ;  /* 0x0000007f0d00788c */ /* 0x000fe2000bf06070 */
[----:B------:R-:W-:Y:S01]  /*1650*/  R2UR UR19, R14 ;  /* 0x000000000e1372ca */ /* 0x000fe200000e0000 */
[----:B------:R-:W-:Y:S01]  /*1660*/  ULEA UR8, UR6, UR4, 0x3 ;  /* 0x0000000406087291 */ /* 0x000fe2000f8e18ff */
[----:B------:R-:W-:-:S08]  /*1670*/  UMOV UR21, URZ ;  /* 0x000000ff00157c82 */ /* 0x000fd00008000000 */
[----:B------:R1:W2:Y:S01]  /*1680*/  SYNCS.PHASECHK.TRANS64.TRYWAIT P0, [UR8+0x10], R2 ;  /* 0x00001002ff0075a7 */ /* 0x0002a20008001108 */
[----:B------:R-:W-:Y:S02]  /*1690*/  USHF.L.U32 UR34, UR34, 0x6, URZ ;  /* 0x0000000622227899 */ /* 0x000fe400080006ff */
[----:B------:R-:W-:Y:S01]  /*16a0*/  USHF.L.U32 UR19, UR19, 0x8, URZ ;  /* 0x0000000813137899 */ /* 0x000fe200080006ff */
[----:B------:R-:W-:Y:S11]  /*16b0*/  BRA.U !UP0, `(.L_x_20) ;  /* 0x0000000108d87547 */ /* 0x000ff6000b800000 */
[----:B------:R-:W-:Y:S01]  /*16c0*/  UIADD3 UR26, UPT, UPT, UR34, 0x20, URZ ;  /* 0x00000020221a7890 */ /* 0x000fe2000fffe0ff */
[----:B------:R-:W-:Y:S01]  /*16d0*/  UMOV UR29, URZ ;  /* 0x000000ff001d7c82 */ /* 0x000fe20008000000 */
[----:B------:R-:W-:-:S10]  /*16e0*/  UMOV UR42, UR6 ;  /* 0x00000006002a7c82 */ /* 0x000fd40008000000 */
.L_x_25:
[----:B-1----:R-:W-:Y:S01]  /*16f0*/  ULEA UR33, UR42, UR4, 0x3 ;  /* 0x000000042a217291 */ /* 0x002fe2000f8e18ff */
[----:B--2---:R-:W-:Y:S01]  /*1700*/  @!P5 MOV R3, 0x14000 ;  /* 0x000140000003d802 */ /* 0x004fe20000000f00 */
[----:B--2---:R-:W-:Y:S10]  /*1710*/  @P0 BRA `(.L_x_21) ;  /* 0x00000000000c0947 */ /* 0x004ff40003800000 */
[----:B------:R-:W-:-:S04]  /*1720*/  SHF.L.U32 R4, R17, 0x1f, RZ ;  /* 0x0000001f11047819 */ /* 0x000fc800000006ff */
[----:B------:R-:W2:Y:S02]  /*1730*/  SYNCS.PHASECHK.TRANS64.TRYWAIT P0, [UR33+0x10], R4 ;  /* 0x00001004ff0075a7 */ /* 0x000ea40008001121 */
[----:B--2---:R-:W-:Y:S05]  /*1740*/  @!P0 BRA `(.L_x_22) ;  /* 0x0000009800688947 */ /* 0x004fea0003800000 */
.L_x_21:
[----:B------:R2:W-:Y:S01]  /*1750*/  @!P5 SYNCS.ARRIVE.TRANS64 RZ, [UR33], R3 ;  /* 0x00000003ffffd9a7 */ /* 0x0005e20008000021 */
[----:B------:R-:W-:Y:S04]  /*1760*/  BSSY.RECONVERGENT B0, `(.L_x_23) ;  /* 0x0000003000007945 */ /* 0x000fe80003800200 */
[----:B------:R-:W-:Y:S05]  /*1770*/  @P4 BRA `(.L_x_24) ;  /* 0x0000000000044947 */ /* 0x000fea0003800000 */
[----:B------:R-:W-:Y:S05]  /*1780*/  BPT.TRAP 0x1 ;  /* 0x000000040000795c */ /* 0x000fea0000300000 */
.L_x_24:
[----:B------:R-:W-:Y:S05]  /*1790*/  BSYNC.RECONVERGENT B0 ;  /* 0x0000000000007941 */ /* 0x000fea0003800200 */
.L_x_23:
[----:B------:R-:W-:Y:S02]  /*17a0*/  UIADD3 UR6, UPT, UPT, UR42, 0x1, URZ ;  /* 0x000000012a067890 */ /* 0x000fe4000fffe0ff */
[----:B------:R-:W-:Y:S02]  /*17b0*/  ULEA UR24, UR42, UR4, 0xe ;  /* 0x000000042a187291 */ /* 0x000fe4000f8e70ff */
[----:B------:R-:W-:Y:S02]  /*17c0*/  UISETP.NE.AND UP0, UPT, UR6, 0x2, UPT ;  /* 0x000000020600788c */ /* 0x000fe4000bf05270 */
[----:B------:R-:W-:Y:S02]  /*17d0*/  UIADD3 UR40, UP1, UPT, UR22, 0x80, URZ ;  /* 0x0000008016287890 */ /* 0x000fe4000ff3e0ff */
[----:B------:R-:W-:Y:S02]  /*17e0*/  USEL UR9, URZ, 0x1, UP0 ;  /* 0x00000001ff097887 */ /* 0x000fe40008000000 */
[----:B------:R-:W-:-:S02]  /*17f0*/  USEL UR6, UR6, URZ, UP0 ;  /* 0x000000ff06067287 */ /* 0x000fc40008000000 */
[----:B------:R-:W-:Y:S02]  /*1800*/  UIADD3 UR38, UP0, UPT, UR22, 0x180, URZ ;  /* 0x0000018016267890 */ /* 0x000fe4000ff1e0ff */
[----:B------:R-:W-:Y:S01]  /*1810*/  ULEA UR8, UR6, UR4, 0x3 ;  /* 0x0000000406087291 */ /* 0x000fe2000f8e18ff */
[----:B------:R-:W-:Y:S01]  /*1820*/  LOP3.LUT R17, R17, UR9, RZ, 0x3c, !PT ;  /* 0x0000000911117c12 */ /* 0x000fe2000f8e3cff */
[----:B------:R-:W-:Y:S02]  /*1830*/  USHF.L.U32 UR35, UR29, 0x6, URZ ;  /* 0x000000061d237899 */ /* 0x000fe400080006ff */
[----:B------:R-:W-:Y:S01]  /*1840*/  UIADD3.X UR41, UPT, UPT, URZ, UR23, URZ, UP1, !UPT ;  /* 0x00000017ff297290 */ /* 0x000fe20008ffe4ff */
[----:B-1----:R-:W-:Y:S01]  /*1850*/  SHF.L.U32 R2, R17, 0x1f, RZ ;  /* 0x0000001f11027819 */ /* 0x002fe200000006ff */
[----:B------:R-:W-:Y:S02]  /*1860*/  UIADD3 UR32, UPT, UPT, UR24, 0x8800, URZ ;  /* 0x0000880018207890 */ /* 0x000fe4000fffe0ff */
[----:B------:R-:W-:Y:S01]  /*1870*/  UIADD3 UR24, UPT, UPT, UR24, 0xa800, URZ ;  /* 0x0000a80018187890 */ /* 0x000fe2000fffe0ff */
[----:B------:R1:W1:Y:S01]  /*1880*/  SYNCS.PHASECHK.TRANS64.TRYWAIT P0, [UR8+0x10], R2 ;  /* 0x00001002ff0075a7 */ /* 0x0002620008001108 */
[----:B------:R-:W-:-:S02]  /*1890*/  ULEA UR8, UR42, UR4, 0x10 ;  /* 0x000000042a087291 */ /* 0x000fc4000f8e80ff */
[----:B------:R-:W-:Y:S02]  /*18a0*/  UIADD3.X UR39, UPT, UPT, URZ, UR23, URZ, UP0, !UPT ;  /* 0x00000017ff277290 */ /* 0x000fe400087fe4ff */
[----:B------:R-:W-:Y:S02]  /*18b0*/  UIADD3 UR16, UPT, UPT, UR8, 0x10800, URZ ;  /* 0x0001080008107890 */ /* 0x000fe4000fffe0ff */
[----:B------:R-:W-:Y:S02]  /*18c0*/  UIADD3 UR8, UPT, UPT, UR8, 0x18800, URZ ;  /* 0x0001880008087890 */ /* 0x000fe4000fffe0ff */
[----:B------:R-:W-:Y:S01]  /*18d0*/  UIADD3 UR10, UPT, UPT, UR35, 0x20, URZ ;  /* 0x00000020230a7890 */ /* 0x000fe2000fffe0ff */
[----:B------:R-:W-:Y:S01]  /*18e0*/  UMOV UR30, 0x0 ;  /* 0x00000000001e7882 */ /* 0x000fe20000000000 */
[----:B------:R-:W-:Y:S01]  /*18f0*/  UMOV UR31, 0x10000000 ;  /* 0x10000000001f7882 */ /* 0x000fe20000000000 */
[----:B------:R-:W-:Y:S01]  /*1900*/  UMOV UR25, UR33 ;  /* 0x0000002100197c82 */ /* 0x000fe20008000000 */
[----:B------:R-:W-:Y:S01]  /*1910*/  UMOV UR28, UR36 ;  /* 0x00000024001c7c82 */ /* 0x000fe20008000000 */
[----:B------:R-:W-:Y:S01]  /*1920*/  UMOV UR27, UR35 ;  /* 0x00000023001b7c82 */ /* 0x000fe20008000000 */
[----:B------:R-:W-:Y:S01]  /*1930*/  UMOV UR17, UR33 ;  /* 0x0000002100117c82 */ /* 0x000fe20008000000 */
[----:B------:R-:W-:Y:S01]  /*1940*/  UMOV UR20, UR36 ;  /* 0x0000002400147c82 */ /* 0x000fe20008000000 */
[----:B------:R-:W-:Y:S01]  /*1950*/  UMOV UR18, UR35 ;  /* 0x0000002300127c82 */ /* 0x000fe20008000000 */
[----:B------:R1:W-:Y:S01]  /*1960*/  UTMALDG.3D [UR32], [UR40], desc[UR30] ;  /* 0x00001e20280075b4 */ /* 0x0003e20008011000 */
[----:B------:R-:W-:Y:S01]  /*1970*/  UMOV UR11, UR19 ;  /* 0x00000013000b7c82 */ /* 0x000fe20008000000 */
[----:B------:R-:W-:Y:S01]  /*1980*/  UMOV UR12, UR36 ;  /* 0x00000024000c7c82 */ /* 0x000fe20008000000 */
[----:B------:R-:W-:Y:S01]  /*1990*/  UMOV UR9, UR33 ;  /* 0x0000002100097c82 */ /* 0x000fe20008000000 */
[----:B------:R-:W-:Y:S01]  /*19a0*/  UIADD3 UR29, UPT, UPT, UR29, 0x1, URZ ;  /* 0x000000011d1d7890 */ /* 0x000fe2000fffe0ff */
[----:B------:R-:W-:Y:S01]  /*19b0*/  UMOV UR21, UR5 ;  /* 0x0000000500157c82 */ /* 0x000fe20008000000 */
[----:B------:R-:W-:Y:S01]  /*19c0*/  UMOV UR42, UR6 ;  /* 0x00000006002a7c82 */ /* 0x000fe20008000000 */
[----:B------:R1:W-:Y:S01]  /*19d0*/  UTMALDG.3D [UR24], [UR40], desc[UR30] ;  /* 0x00001e18280075b4 */ /* 0x0003e20008011000 */
[----:B------:R-:W-:Y:S01]  /*19e0*/  UISETP.NE.AND UP0, UPT, UR29, UR5, UPT ;  /* 0x000000051d00728c */ /* 0x000fe2000bf05270 */
[----:B------:R1:W-:Y:S01]  /*19f0*/  UTMALDG.3D [UR16], [UR38], desc[UR30] ;  /* 0x00001e10260075b4 */ /* 0x0003e20008011000 */
[----:B------:R1:W-:Y:S07]  /*1a00*/  UTMALDG.3D [UR8], [UR38], desc[UR30] ;  /* 0x00001e08260075b4 */ /* 0x0003ee0008011000 */
[----:B------:R-:W-:Y:S05]  /*1a10*/  BRA.U UP0, `(.L_x_25) ;  /* 0xfffffffd00347547 */ /* 0x000fea000b83ffff */
.L_x_20:
[----:B-1----:R-:W-:Y:S01]  /*1a20*/  ULEA UR8, UR6, UR4, 0x3 ;  /* 0x0000000406087291 */ /* 0x002fe2000f8e18ff */
[----:B------:R-:W-:Y:S01]  /*1a30*/  SHF.L.U32 R2, R17, 0x1f, RZ ;  /* 0x0000001f11027819 */ /* 0x000fe200000006ff */
[----:B------:R-:W-:Y:S01]  /*1a40*/  @!P1 SYNCS.ARRIVE.TRANS64.A1T0 RZ, [UR4+0x68], RZ ;  /* 0x000068ffffff99a7 */ /* 0x000fe20008100004 */
[----:B------:R-:W-:-:S06]  /*1a50*/  UISETP.GT.AND UP0, UPT, UR15, UR14, UPT ;  /* 0x0000000e0f00728c */ /* 0x000fcc000bf04270 */
[----:B--2---:R1:W2:Y:S03]  /*1a60*/  SYNCS.PHASECHK.TRANS64.TRYWAIT P0, [UR8+0x10], R2 ;  /* 0x00001002ff0075a7 */ /* 0x0042a60008001108 */
[----:B------:R-:W-:Y:S05]  /*1a70*/  BRA.U !UP0, `(.L_x_26) ;  /* 0x0000000108d47547 */ /* 0x000fea000b800000 */
[----:B------:R-:W-:Y:S02]  /*1a80*/  UIADD3 UR29, UPT, UPT, UR7, UR21, URZ ;  /* 0x00000015071d7290 */ /* 0x000fe4000fffe0ff */
[----:B------:R-:W-:Y:S01]  /*1a90*/  UIADD3 UR26, UPT, UPT, UR34, 0x20, URZ ;  /* 0x00000020221a7890 */ /* 0x000fe2000fffe0ff */
[----:B------:R-:W-:-:S11]  /*1aa0*/  UMOV UR42, UR6 ;  /* 0x00000006002a7c82 */ /* 0x000fd60008000000 */
.L_x_31:
[----:B-1----:R-:W-:Y:S01]  /*1ab0*/  ULEA UR33, UR42, UR4, 0x3 ;  /* 0x000000042a217291 */ /* 0x002fe2000f8e18ff */
[----:B--2---:R-:W-:Y:S01]  /*1ac0*/  @!P5 MOV R3, 0x14000 ;  /* 0x000140000003d802 */ /* 0x004fe20000000f00 */
[----:B--2---:R-:W-:Y:S10]  /*1ad0*/  @P0 BRA `(.L_x_27) ;  /* 0x00000000000c0947 */ /* 0x004ff40003800000 */
[----:B------:R-:W-:-:S04]  /*1ae0*/  SHF.L.U32 R4, R17, 0x1f, RZ ;  /* 0x0000001f11047819 */ /* 0x000fc800000006ff */
[----:B------:R-:W2:Y:S02]  /*1af0*/  SYNCS.PHASECHK.TRANS64.TRYWAIT P0, [UR33+0x10], R4 ;  /* 0x00001004ff0075a7 */ /* 0x000ea40008001121 */
[----:B--2---:R-:W-:Y:S05]  /*1b00*/  @!P0 BRA `(.L_x_28) ;  /* 0x0000009400908947 */ /* 0x004fea0003800000 */
.L_x_27:
[----:B------:R2:W-:Y:S01]  /*1b10*/  @!P5 SYNCS.ARRIVE.TRANS64 RZ, [UR33], R3 ;  /* 0x00000003ffffd9a7 */ /* 0x0005e20008000021 */
[----:B------:R-:W-:Y:S04]  /*1b20*/  BSSY.RECONVERGENT B0, `(.L_x_29) ;  /* 0x0000003000007945 */ /* 0x000fe80003800200 */
[----:B------:R-:W-:Y:S05]  /*1b30*/  @P4 BRA `(.L_x_30) ;  /* 0x0000000000044947 */ /* 0x000fea0003800000 */
[----:B------:R-:W-:Y:S05]  /*1b40*/  BPT.TRAP 0x1 ;  /* 0x000000040000795c */ /* 0x000fea0000300000 */
.L_x_30:
[----:B------:R-:W-:Y:S05]  /*1b50*/  BSYNC.RECONVERGENT B0 ;  /* 0x0000000000007941 */ /* 0x000fea0003800200 */
.L_x_29:
        /* <DEDUP_REMOVED lines=31> */
[----:B------:R-:W-:Y:S01]  /*1d50*/  UMOV UR9, UR33 ;  /* 0x0000002100097c82 */ /* 0x000fe20008000000 */
[----:B------:R-:W-:Y:S01]  /*1d60*/  UIADD3 UR21, UPT, UPT, UR21, 0x1, URZ ;  /* 0x0000000115157890 */ /* 0x000fe2000fffe0ff */
[----:B------:R-:W-:Y:S01]  /*1d70*/  UMOV UR42, UR6 ;  /* 0x00000006002a7c82 */ /* 0x000fe20008000000 */
[----:B------:R1:W-:Y:S02]  /*1d80*/  UTMALDG.3D [UR24], [UR40], desc[UR30] ;  /* 0x00001e18280075b4 */ /* 0x0003e40008011000 */
[----:B------:R-:W-:Y:S01]  /*1d90*/  UISETP.NE.AND UP0, UPT, UR21, UR29, UPT ;  /* 0x0000001d1500728c */ /* 0x000fe2000bf05270 */
[----:B------:R1:W-:Y:S01]  /*1da0*/  UTMALDG.3D [UR16], [UR38], desc[UR30] ;  /* 0x00001e10260075b4 */ /* 0x0003e20008011000 */
[----:B------:R1:W-:Y:S07]  /*1db0*/  UTMALDG.3D [UR8], [UR38], desc[UR30] ;  /* 0x00001e08260075b4 */ /* 0x0003ee0008011000 */
[----:B------:R-:W-:Y:S05]  /*1dc0*/  BRA.U UP0, `(.L_x_31) ;  /* 0xfffffffd00387547 */ /* 0x000fea000b83ffff */
.L_x_26:
[C---:B-1----:R-:W-:Y:S01]  /*1dd0*/  LEA R2, R16.reuse, UR4, 0x3 ;  /* 0x0000000410027c11 */ /* 0x042fe2000f8e18ff */
[----:B------:R-:W-:Y:S01]  /*1de0*/  NOP ;  /* 0x0000000000007918 */ /* 0x000fe20000000000 */
[----:B--2---:R-:W-:Y:S02]  /*1df0*/  SHF.L.U32 R3, R13, 0x1f, RZ ;  /* 0x0000001f0d037819 */ /* 0x004fe400000006ff */
[----:B------:R-:W-:Y:S02]  /*1e00*/  LEA R4, R16, UR4, 0x4 ;  /* 0x0000000410047c11 */ /* 0x000fe4000f8e20ff */
[----:B------:R-:W1:Y:S02]  /*1e10*/  SYNCS.PHASECHK.TRANS64.TRYWAIT P0, [R2+URZ+0x70], R3 ;  /* 0x00007003020075a7 */ /* 0x000e6400080011ff */
[----:B-1----:R-:W-:Y:S05]  /*1e20*/  @!P0 BRA `(.L_x_32) ;  /* 0x0000009000e08947 */ /* 0x002fea0003800000 */
.L_x_168:
[----:B------:R-:W2:Y:S01]  /*1e30*/  LDS.128 R4, [R4+0x100] ;  /* 0x0001000004047984 */ /* 0x000ea20000000c00 */
[----:B---3--:R-:W-:Y:S01]  /*1e40*/  ISETP.GE.AND P0, PT, R26, 0x1, PT ;  /* 0x000000011a00780c */ /* 0x008fe20003f06270 */
[----:B-1----:R-:W-:Y:S01]  /*1e50*/  VIADD R2, R2, 0x80 ;  /* 0x0000008002027836 */ /* 0x002fe20000000000 */
[----:B------:R-:W-:Y:S01]  /*1e60*/  @!PT LDS RZ, [RZ] ;  /* 0x00000000fffff984 */ /* 0x000fe20000000800 */
[----:B------:R-:W-:Y:S01]  /*1e70*/  @!PT LDS RZ, [RZ] ;  /* 0x00000000fffff984 */ /* 0x000fe20000000800 */
[----:B------:R-:W-:Y:S01]  /*1e80*/  @!PT LDS RZ, [RZ] ;  /* 0x00000000fffff984 */ /* 0x000fe20000000800 */
[----:B------:R-:W-:Y:S01]  /*1e90*/  @!PT LDS RZ, [RZ] ;  /* 0x00000000fffff984 */ /* 0x000fe20000000800 */
[----:B------:R1:W-:Y:S06]  /*1ea0*/  MEMBAR.ALL.CTA ;  /* 0x0000000000007992 */ /* 0x0003ec0000008000 */
[----:B-1----:R-:W1:Y:S01]  /*1eb0*/  FENCE.VIEW.ASYNC.S ;  /* 0x00000000000073c6 */ /* 0x002e620000000000 */
[----:B------:R-:W-:-:S04]  /*1ec0*/  PRMT R2, RZ, 0x654, R2 ;  /* 0x00000654ff027816 */ /* 0x000fc80000000002 */
[----:B-1----:R1:W-:Y:S01]  /*1ed0*/  SYNCS.ARRIVE.TRANS64.RED.A1T0 RZ, [R2+URZ], RZ ;  /* 0x000000ff02ff79a7 */ /* 0x0023e200081004ff */
[----:B--2---:R-:W-:-:S13]  /*1ee0*/  LOP3.LUT P2, RZ, R6, 0x1, RZ, 0xc0, !PT ;  /* 0x0000000106ff7812 */ /* 0x004fda000784c0ff */
[----:B------:R-:W-:Y:S01]  /*1ef0*/  @P2 SHF.R.U32.HI R3, RZ, 0x10, R5 ;  /* 0x00000010ff032819 */ /* 0x000fe20000011605 */
[----:B------:R-:W-:Y:S01]  /*1f00*/  VOTEU.ANY UP0, P2 ;  /* 0x0000000000ff7886 */ /* 0x000fe20001000100 */
[----:B------:R-:W-:Y:S02]  /*1f10*/  @P2 MOV R10, R4 ;  /* 0x00000004000a2202 */ /* 0x000fe40000000f00 */
[----:B------:R-:W-:Y:S02]  /*1f20*/  @P2 R2UR.BROADCAST UR8, R3 ;  /* 0x00000000030822ca */ /* 0x000fe400008e0000 */
[----:B------:R-:W-:-:S11]  /*1f30*/  @P2 LOP3.LUT R9, R5, 0xffff, RZ, 0xc0, !PT ;  /* 0x0000ffff05092812 */ /* 0x000fd600078ec0ff */
[----:B------:R-:W-:Y:S01]  /*1f40*/  @UP0 UMOV UR36, UR8 ;  /* 0x0000000800240c82 */ /* 0x000fe20008000000 */
[----:B-1----:R-:W-:Y:S05]  /*1f50*/  @!P0 BRA `(.L_x_33) ;  /* 0x0000000000b88947 */ /* 0x002fea0003800000 */
[----:B------:R-:W4:Y:S01]  /*1f60*/  LDC.64 R4, c[0x0][0xb18] ;  /* 0x0002c600ff047b82 */ /* 0x000f220000000a00 */
[----:B------:R-:W-:-:S07]  /*1f70*/  ISETP.NE.AND P3, PT, R26, 0x1, PT ;  /* 0x000000011a00780c */ /* 0x000fce0003f65270 */
[----:B------:R-:W1:Y:S08]  /*1f80*/  LDC.64 R6, c[0x0][0xb10] ;  /* 0x0002c400ff067b82 */ /* 0x000e700000000a00 */
[----:B------:R-:W2:Y:S08]  /*1f90*/  LDC R14, c[0x0][0xb20] ;  /* 0x0002c800ff0e7b82 */ /* 0x000eb00000000800 */
[----:B------:R-:W3:Y:S01]  /*1fa0*/  LDC R15, c[0x0][0xb0c] ;  /* 0x0002c300ff0f7b82 */ /* 0x000ee20000000800 */
[----:B----4-:R-:W-:Y:S01]  /*1fb0*/  IMAD.HI.U32 R19, R0, R5, RZ ;  /* 0x0000000500137227 */ /* 0x010fe200078e00ff */
[----:B------:R-:W-:-:S03]  /*1fc0*/  ISETP.NE.AND P0, PT, R4, 0x1, PT ;  /* 0x000000010400780c */ /* 0x000fc60003f05270 */
[----:B------:R-:W-:-:S03]  /*1fd0*/  IMAD.HI.U32 R5, R9, R5, RZ ;  /* 0x0000000509057227 */ /* 0x000fc600078e00ff */
[----:B------:R-:W4:Y:S01]  /*1fe0*/  LDC.64 R2, c[0x0][0xb28] ;  /* 0x0002ca00ff027b82 */ /* 0x000f220000000a00 */
[----:B-1----:R-:W-:-:S04]  /*1ff0*/  IMAD.HI.U32 R20, R8, R6, RZ ;  /* 0x0000000608147227 */ /* 0x002fc800078e00ff */
[----:B------:R-:W-:Y:S01]  /*2000*/  IMAD.HI.U32 R21, R10, R6, RZ ;  /* 0x000000060a157227 */ /* 0x000fe200078e00ff */
[----:B------:R-:W-:Y:S02]  /*2010*/  SHF.R.U32.HI R20, RZ, R7, R20 ;  /* 0x00000007ff147219 */ /* 0x000fe40000011614 */
[-C--:B--2---:R-:W-:Y:S02]  /*2020*/  SHF.R.U32.HI R19, RZ, R14.reuse, R19 ;  /* 0x0000000eff137219 */ /* 0x084fe40000011613 */
[----:B------:R-:W-:Y:S02]  /*2030*/  SHF.R.U32.HI R5, RZ, R14, R5 ;  /* 0x0000000eff057219 */ /* 0x000fe40000011605 */
[----:B------:R-:W-:Y:S02]  /*2040*/  SEL R19, R0, R19, !P0 ;  /* 0x0000001300137207 */ /* 0x000fe40004000000 */
[----:B------:R-:W-:Y:S02]  /*2050*/  SHF.R.U32.HI R21, RZ, R7, R21 ;  /* 0x00000007ff157219 */ /* 0x000fe40000011615 */
[----:B---3--:R-:W-:-:S02]  /*2060*/  ISETP.NE.AND P1, PT, R15, 0x1, PT ;  /* 0x000000010f00780c */ /* 0x008fc40003f25270 */
[----:B------:R-:W-:Y:S02]  /*2070*/  SEL R5, R9, R5, !P0 ;  /* 0x0000000509057207 */ /* 0x000fe40004000000 */
[----:B------:R-:W-:Y:S02]  /*2080*/  SEL R20, R8, R20, !P1 ;  /* 0x0000001408147207 */ /* 0x000fe40004800000 */
[----:B------:R-:W-:Y:S01]  /*2090*/  SEL R21, R10, R21, !P1 ;  /* 0x000000150a157207 */ /* 0x000fe20004800000 */
[----:B----4-:R-:W-:-:S04]  /*20a0*/  IMAD.HI.U32 R18, R19, R2, RZ ;  /* 0x0000000213127227 */ /* 0x010fc800078e00ff */
        /* <DEDUP_REMOVED lines=10> */
[----:B------:R-:W-:-:S04]  /*2150*/  @!P0 IMAD.HI.U32 R7, R21, R2, RZ ;  /* 0x0000000215078227 */ /* 0x000fc800078e00ff */
[----:B------:R-:W-:Y:S01]  /*2160*/  IMAD.MOV R2, RZ, RZ, -R6 ;  /* 0x000000ffff027224 */ /* 0x000fe200078e0a06 */
[----:B------:R-:W-:Y:S02]  /*2170*/  @!P0 SHF.R.U32.HI R3, RZ, R3, R7 ;  /* 0x00000003ff038219 */ /* 0x000fe40000011607 */
[----:B------:R-:W-:Y:S01]  /*2180*/  IADD3 R7, PT, PT, -R5, RZ, RZ ;  /* 0x000000ff05077210 */ /* 0x000fe20007ffe1ff */
[----:B------:R-:W-:Y:S01]  /*2190*/  IMAD R2, R26, R2, R5 ;  /* 0x000000021a027224 */ /* 0x000fe200078e0205 */
        /* <DEDUP_REMOVED lines=10> */
.L_x_33:
[----:B------:R-:W1:Y:S02]  /*2240*/  LDCU UR8, c[0x0][0xb30] ;  /* 0x00016600ff0877ac */ /* 0x000e640008000800 */
[----:B-1----:R-:W-:-:S09]  /*2250*/  UISETP.NE.AND UP0, UPT, UR8, 0x1, UPT ;  /* 0x000000010800788c */ /* 0x002fd2000bf05270 */
[----:B------:R-:W-:Y:S05]  /*2260*/  BRA.U UP0, `(.L_x_34) ;  /* 0x0000000100407547 */ /* 0x000fea000b800000 */
[----:B------:R-:W1:Y:S08]  /*2270*/  LDC.64 R4, c[0x0][0xb10] ;  /* 0x0002c400ff047b82 */ /* 0x000e700000000a00 */
[----:B------:R-:W2:Y:S08]  /*2280*/  LDC.64 R2, c[0x0][0xb18] ;  /* 0x0002c600ff027b82 */ /* 0x000eb00000000a00 */
[----:B------:R-:W3:Y:S08]  /*2290*/  LDC R6, c[0x0][0xb20] ;  /* 0x0002c800ff067b82 */ /* 0x000ef00000000800 */
[----:B------:R-:W4:Y:S01]  /*22a0*/  LDC R7, c[0x0][0xb0c] ;  /* 0x0002c300ff077b82 */ /* 0x000f220000000800 */
[----:B-1----:R-:W-:-:S05]  /*22b0*/  IMAD.HI.U32 R4, R10, R4, RZ ;  /* 0x000000040a047227 */ /* 0x002fca00078e00ff */
[----:B------:R-:W-:Y:S01]  /*22c0*/  SHF.R.U32.HI R4, RZ, R5, R4 ;  /* 0x00000005ff047219 */ /* 0x000fe20000011604 */
[----:B--2---:R-:W-:Y:S01]  /*22d0*/  IMAD.HI.U32 R3, R9, R3, RZ ;  /* 0x0000000309037227 */ /* 0x004fe200078e00ff */
[----:B------:R-:W-:-:S04]  /*22e0*/  ISETP.NE.AND P0, PT, R2, 0x1, PT ;  /* 0x000000010200780c */ /* 0x000fc80003f05270 */
[----:B---3--:R-:W-:-:S04]  /*22f0*/  SHF.R.U32.HI R3, RZ, R6, R3 ;  /* 0x00000006ff037219 */ /* 0x008fc80000011603 */
[----:B------:R-:W-:Y:S02]  /*2300*/  SEL R3, R9, R3, !P0 ;  /* 0x0000000309037207 */ /* 0x000fe40004000000 */
[----:B----4-:R-:W-:-:S04]  /*2310*/  ISETP.NE.AND P1, PT, R7, 0x1, PT ;  /* 0x000000010700780c */ /* 0x010fc80003f25270 */
[----:B------:R-:W-:-:S05]  /*2320*/  SEL R4, R10, R4, !P1 ;  /* 0x000000040a047207 */ /* 0x000fca0004800000 */
[----:B------:R-:W-:Y:S02]  /*2330*/  IMAD.IADD R5, R3, 0x1, -R4 ;  /* 0x0000000103057824 */ /* 0x000fe400078e0a04 */
[----:B------:R-:W-:Y:S02]  /*2340*/  IMAD.IADD R3, R4, 0x1, -R3 ;  /* 0x0000000104037824 */ /* 0x000fe400078e0a03 */
[----:B------:R-:W-:Y:S02]  /*2350*/  IMAD R10, R5, R7, R10 ;  /* 0x00000007050a7224 */ /* 0x000fe400078e020a */
[----:B------:R-:W-:-:S07]  /*2360*/  IMAD R9, R3, R2, R9 ;  /* 0x0000000203097224 */ /* 0x000fce00078e0209 */
.L_x_34:
[----:B------:R-:W-:Y:S01]  /*2370*/  VIADD R16, R16, 0x1 ;  /* 0x0000000110107836 */ /* 0x000fe20000000000 */
[----:B------:R-:W-:Y:S01]  /*2380*/  PLOP3.LUT P1, PT, PT, PT, PT, 0x80, 0x8 ;  /* 0x000000000008781c */ /* 0x000fe20003f2f070 */
[----:B------:R-:W-:Y:S02]  /*2390*/  IMAD.IADD R15, R10, 0x1, R63 ;  /* 0x000000010a0f7824 */ /* 0x000fe400078e023f */
[----:B------:R-:W-:Y:S01]  /*23a0*/  IMAD.IADD R14, R9, 0x1, R62 ;  /* 0x00000001090e7824 */ /* 0x000fe200078e023e */
[----:B------:R-:W-:-:S04]  /*23b0*/  ISETP.NE.AND P0, PT, R16, 0x2, PT ;  /* 0x000000021000780c */ /* 0x000fc80003f05270 */
[----:B------:R-:W-:Y:S02]  /*23c0*/  SEL R2, RZ, 0x1, P0 ;  /* 0x00000001ff027807 */ /* 0x000fe40000000000 */
[----:B------:R-:W-:Y:S02]  /*23d0*/  SEL R16, R16, RZ, P0 ;  /* 0x000000ff10107207 */ /* 0x000fe40000000000 */
[----:B------:R-:W-:Y:S01]  /*23e0*/  LOP3.LUT R13, R13, R2, RZ, 0x3c, !PT ;  /* 0x000000020d0d7212 */ /* 0x000fe200078e3cff */
[----:B------:R-:W-:Y:S06]  /*23f0*/  @P2 BRA `(.L_x_35) ;  /* 0xfffffff000402947 */ /* 0x000fec000383ffff */
[----:B------:R-:W-:Y:S01]  /*2400*/  UIADD3 UR5, UPT, UPT, UR4, 0x10, URZ ;  /* 0x0000001004057890 */ /* 0x000fe2000fffe0ff */
[----:B------:R-:W-:-:S03]  /*2410*/  SHF.L.U32 R2, R17, 0x1f, RZ ;  /* 0x0000001f11027819 */ /* 0x000fc600000006ff */
[----:B------:R-:W-:-:S09]  /*2420*/  ULEA UR4, UR6, UR5, 0x3 ;  /* 0x0000000506047291 */ /* 0x000fd2000f8e18ff */
[----:B------:R-:W1:Y:S02]  /*2430*/  SYNCS.PHASECHK.TRANS64.TRYWAIT P0, [UR4], R2 ;  /* 0x00000002ff0075a7 */ /* 0x000e640008001104 */
[----:B-1----:R-:W-:Y:S05]  /*2440*/  @!P0 BRA `(.L_x_36) ;  /* 0x0000008c006c8947 */ /* 0x002fea0003800000 */
.L_x_170:
[----:B------:R-:W-:-:S04]  /*2450*/  UIADD3 UR6, UPT, UPT, UR6, 0x1, URZ ;  /* 0x0000000106067890 */ /* 0x000fc8000fffe0ff */
[----:B------:R-:W-:-:S04]  /*2460*/  UISETP.NE.AND UP0, UPT, UR6, 0x2, UPT ;  /* 0x000000020600788c */ /* 0x000fc8000bf05270 */
[----:B------:R-:W-:Y:S02]  /*2470*/  USEL UR4, URZ, 0x1, UP0 ;  /* 0x00000001ff047887 */ /* 0x000fe40008000000 */
[----:B------:R-:W-:-:S04]  /*2480*/  USEL UR6, UR6, URZ, UP0 ;  /* 0x000000ff06067287 */ /* 0x000fc80008000000 */
[----:B------:R-:W-:Y:S01]  /*2490*/  ULEA UR6, UR6, UR5, 0x3 ;  /* 0x0000000506067291 */ /* 0x000fe2000f8e18ff */
[----:B-1----:R-:W-:-:S04]  /*24a0*/  LOP3.LUT R2, R17, UR4, RZ, 0x3c, !PT ;  /* 0x0000000411027c12 */ /* 0x002fc8000f8e3cff */
[----:B------:R-:W-:Y:S01]  /*24b0*/  SHF.L.U32 R2, R2, 0x1f, RZ ;  /* 0x0000001f02027819 */ /* 0x000fe200000006ff */
[----:B----4-:R-:W-:-:S07]  /*24c0*/  IMAD.U32 R0, RZ, RZ, UR6 ;  /* 0x00000006ff007e24 */ /* 0x010fce000f8e00ff */
.L_x_37:
[----:B-1----:R1:W2:Y:S02]  /*24d0*/  SYNCS.PHASECHK.TRANS64.TRYWAIT P0, [R0+URZ], R2 ;  /* 0x00000002000075a7 */ /* 0x0022a400080011ff */
[----:B--2---:R-:W-:Y:S05]  /*24e0*/  @!P0 NANOSLEEP.SYNCS 0x989680 ;  /* 0x009896800000895d */ /* 0x004fea0003900000 */
[----:B------:R-:W2:Y:S02]  /*24f0*/  @!P0 SYNCS.PHASECHK.TRANS64 P0, [R0+URZ], R2 ;  /* 0x00000002000085a7 */ /* 0x000ea400080010ff */
[----:B--2---:R-:W-:Y:S05]  /*2500*/  @P0 EXIT ;  /* 0x000000000000094d */ /* 0x004fea0003800000 */
[----:B------:R-:W-:Y:S05]  /*2510*/  BRA `(.L_x_37) ;  /* 0xfffffffc00ec7947 */ /* 0x000fea000383ffff */
.L_x_17:
[----:B------:R-:W-:-:S04]  /*2520*/  UISETP.NE.AND UP1, UPT, UR37, URZ, UPT ;  /* 0x000000ff2500728c */ /* 0x000fc8000bf25270 */
[----:B------:R-:W-:-:S09]  /*2530*/  UISETP.NE.OR UP1, UPT, UR8, 0x1, UP1 ;  /* 0x000000010800788c */ /* 0x000fd20008f25670 */
[----:B------:R-:W-:Y:S05]  /*2540*/  BRA.U UP1, `(.L_x_38) ;  /* 0x0000000501487547 */ /* 0x000fea000b800000 */
[----:B------:R-:W-:Y:S01]  /*2550*/  ISETP.NE.AND P2, PT, R2, RZ, PT ;  /* 0x000000ff0200720c */ /* 0x000fe20003f45270 */
[----:B------:R-:W-:Y:S01]  /*2560*/  IMAD.MOV.U32 R12, RZ, RZ, 0x1 ;  /* 0x00000001ff0c7424 */ /* 0x000fe200078e00ff */
[----:B------:R-:W-:Y:S02]  /*2570*/  CS2R R10, SRZ ;  /* 0x00000000000a7805 */ /* 0x000fe4000001ff00 */
[----:B------:R-:W-:Y:S01]  /*2580*/  CS2R R8, SRZ ;  /* 0x0000000000087805 */ /* 0x000fe2000001ff00 */
[----:B------:R-:W-:Y:S01]  /*2590*/  UMOV UR4, 0x400 ;  /* 0x0000040000047882 */ /* 0x000fe20000000000 */
[----:B------:R-:W-:Y:S01]  /*25a0*/  UMOV UR6, URZ ;  /* 0x000000ff00067c82 */ /* 0x000fe20008000000 */
[----:B------:R-:W-:-:S12]  /*25b0*/  ULEA UR37, UR37, UR4, 0x18 ;  /* 0x0000000425257291 */ /* 0x000fd8000f8ec0ff */
.L_x_42:
[----:B------:R-:W-:Y:S02]  /*25c0*/  LEA R0, R8, UR37, 0x3 ;  /* 0x0000002508007c11 */ /* 0x000fe4000f8e18ff */
[----:B------:R-:W-:-:S03]  /*25d0*/  SHF.L.U32 R4, R9, 0x1f, RZ ;  /* 0x0000001f09047819 */ /* 0x000fc600000006ff */
[----:B------:R-:W-:Y:S01]  /*25e0*/  VIADD R5, R0, 0xe0 ;  /* 0x000000e000057836 */ /* 0x000fe20000000000 */
[----:B------:R-:W1:Y:S02]  /*25f0*/  SYNCS.PHASECHK.TRANS64.TRYWAIT P0, [R0+URZ+0xd0], R4 ;  /* 0x0000d004000075a7 */ /* 0x000e6400080011ff */
[----:B-1----:R-:W-:Y:S05]  /*2600*/  @!P0 BRA `(.L_x_39) ;  /* 0x0000008c00148947 */ /* 0x002fea0003800000 */
.L_x_171:
[----:B------:R-:W-:Y:S01]  /*2610*/  ULEA UR5, UR6, UR37, 0x3 ;  /* 0x0000002506057291 */ /* 0x000fe2000f8e18ff */
[----:B-1----:R-:W-:Y:S01]  /*2620*/  PRMT R0, RZ, 0x654, R5 ;  /* 0x00000654ff007816 */ /* 0x002fe20000000005 */
[----:B------:R-:W-:Y:S01]  /*2630*/  @!P2 IMAD.MOV.U32 R4, RZ, RZ, 0x10 ;  /* 0x00000010ff04a424 */ /* 0x000fe200078e00ff */
[----:B------:R-:W-:Y:S01]  /*2640*/  SHF.L.U32 R5, R12, 0x1f, RZ ;  /* 0x0000001f0c057819 */ /* 0x000fe200000006ff */
[----:B------:R-:W-:Y:S01]  /*2650*/  UIADD3 UR4, UPT, UPT, UR5, 0x70, URZ ;  /* 0x0000007005047890 */ /* 0x000fe2000fffe0ff */
[----:B------:R1:W-:Y:S05]  /*2660*/  SYNCS.ARRIVE.TRANS64.RED.A1T0 RZ, [R0+URZ], RZ ;  /* 0x000000ff00ff79a7 */ /* 0x0003ea00081004ff */
[----:B------:R-:W-:Y:S01]  /*2670*/  IMAD.U32 R6, RZ, RZ, UR4 ;  /* 0x00000004ff067e24 */ /* 0x000fe2000f8e00ff */
[----:B------:R-:W2:Y:S04]  /*2680*/  SYNCS.PHASECHK.TRANS64.TRYWAIT P0, [UR5+0x80], R5 ;  /* 0x00008005ff0075a7 */ /* 0x000ea80008001105 */
[----:B------:R-:W-:Y:S01]  /*2690*/  PRMT R6, R2, 0x654, R6 ;  /* 0x0000065402067816 */ /* 0x000fe20000000006 */
[----:B-12---:R-:W-:Y:S06]  /*26a0*/  @!P0 BRA `(.L_x_40) ;  /* 0x0000008c00008947 */ /* 0x006fec0003800000 */
.L_x_173:
[----:B------:R-:W-:Y:S01]  /*26b0*/  ULEA UR4, UR6, UR37, 0x4 ;  /* 0x0000002506047291 */ /* 0x000fe2000f8e20ff */
[----:B------:R-:W-:Y:S01]  /*26c0*/  SEL R3, R6, R3, !P2 ;  /* 0x0000000306037207 */ /* 0x000fe20005000000 */
[----:B------:R-:W-:Y:S01]  /*26d0*/  UIADD3 UR5, UPT, UPT, UR5, 0x70, URZ ;  /* 0x0000007005057890 */ /* 0x000fe2000fffe0ff */
[----:B-1----:R-:W-:Y:S01]  /*26e0*/  LEA R0, R11, UR37, 0x3 ;  /* 0x000000250b007c11 */ /* 0x002fe2000f8e18ff */
[----:B------:R-:W-:Y:S01]  /*26f0*/  UIADD3 UR4, UPT, UPT, UR4, 0x100, URZ ;  /* 0x0000010004047890 */ /* 0x000fe2000fffe0ff */
[----:B------:R1:W-:Y:S01]  /*2700*/  @!P2 SYNCS.ARRIVE.TRANS64.RED RZ, [R3+URZ], R4 ;  /* 0x0000000403ffa9a7 */ /* 0x0003e200080004ff */
[----:B------:R-:W-:Y:S01]  /*2710*/  UIADD3 UR6, UPT, UPT, UR6, 0x1, URZ ;  /* 0x0000000106067890 */ /* 0x000fe2000fffe0ff */
[----:B------:R-:W-:-:S03]  /*2720*/  VIADD R8, R8, 0x1 ;  /* 0x0000000108087836 */ /* 0x000fc60000000000 */
[----:B------:R-:W-:Y:S02]  /*2730*/  UISETP.NE.AND UP0, UPT, UR6, 0x2, UPT ;  /* 0x000000020600788c */ /* 0x000fe4000bf05270 */
[----:B------:R-:W-:Y:S01]  /*2740*/  ISETP.NE.AND P0, PT, R8, 0x2, PT ;  /* 0x000000020800780c */ /* 0x000fe20003f05270 */
[----:B------:R-:W-:Y:S06]  /*2750*/  UGETNEXTWORKID.BROADCAST [UR4], [UR5] ;  /* 0x00000000040073ca */ /* 0x000fec0008000100 */
[----:B------:R-:W-:Y:S02]  /*2760*/  USEL UR4, URZ, 0x1, UP0 ;  /* 0x00000001ff047887 */ /* 0x000fe40008000000 */
[----:B------:R-:W-:-:S04]  /*2770*/  USEL UR6, UR6, URZ, UP0 ;  /* 0x000000ff06067287 */ /* 0x000fc80008000000 */
[----:B------:R-:W-:Y:S02]  /*2780*/  LOP3.LUT R12, R12, UR4, RZ, 0x3c, !PT ;  /* 0x000000040c0c7c12 */ /* 0x000fe4000f8e3cff */
[----:B-1----:R-:W-:-:S04]  /*2790*/  SHF.L.U32 R4, R10, 0x1f, RZ ;  /* 0x0000001f0a047819 */ /* 0x002fc800000006ff */
[----:B------:R-:W1:Y:S02]  /*27a0*/  SYNCS.PHASECHK.TRANS64.TRYWAIT P1, [R0+URZ+0x70], R4 ;  /* 0x00007004000075a7 */ /* 0x000e6400080211ff */
[----:B-1----:R-:W-:Y:S05]  /*27b0*/  @!P1 BRA `(.L_x_41) ;  /* 0x0000008800d49947 */ /* 0x002fea0003800000 */
.L_x_174:
[C---:B-1----:R-:W-:Y:S01]  /*27c0*/  LEA R4, R11.reuse, UR37, 0x4 ;  /* 0x000000250b047c11 */ /* 0x042fe2000f8e20ff */
[----:B------:R-:W-:Y:S01]  /*27d0*/  VIADD R0, R0, 0x80 ;  /* 0x0000008000007836 */ /* 0x000fe20000000000 */
[----:B------:R-:W-:Y:S01]  /*27e0*/  SEL R8, R8, RZ, P0 ;  /* 0x000000ff08087207 */ /* 0x000fe20000000000 */
[----:B------:R-:W-:-:S03]  /*27f0*/  VIADD R11, R11, 0x1 ;  /* 0x000000010b0b7836 */ /* 0x000fc60000000000 */
[----:B------:R-:W1:Y:S01]  /*2800*/  LDS.128 R4, [R4+0x100] ;  /* 0x0001000004047984 */ /* 0x000e620000000c00 */
[----:B------:R-:W-:Y:S02]  /*2810*/  PRMT R0, RZ, 0x654, R0 ;  /* 0x00000654ff007816 */ /* 0x000fe40000000000 */
[C---:B------:R-:W-:Y:S01]  /*2820*/  ISETP.NE.AND P1, PT, R11.reuse, 0x2, PT ;  /* 0x000000020b00780c */ /* 0x040fe20003f25270 */
[----:B------:R-:W-:Y:S01]  /*2830*/  @!PT LDS RZ, [RZ] ;  /* 0x00000000fffff984 */ /* 0x000fe20000000800 */
[----:B------:R-:W-:Y:S01]  /*2840*/  @!PT LDS RZ, [RZ] ;  /* 0x00000000fffff984 */ /* 0x000fe20000000800 */
[----:B------:R-:W-:Y:S01]  /*2850*/  @!PT LDS RZ, [RZ] ;  /* 0x00000000fffff984 */ /* 0x000fe20000000800 */
[----:B------:R-:W-:Y:S01]  /*2860*/  @!PT LDS RZ, [RZ] ;  /* 0x00000000fffff984 */ /* 0x000fe20000000800 */
[----:B------:R2:W-:Y:S06]  /*2870*/  MEMBAR.ALL.CTA ;  /* 0x0000000000007992 */ /* 0x0005ec0000008000 */
[----:B--2---:R-:W2:Y:S01]  /*2880*/  FENCE.VIEW.ASYNC.S ;  /* 0x00000000000073c6 */ /* 0x004ea20000000000 */
[----:B------:R-:W-:Y:S01]  /*2890*/  SEL R11, R11, RZ, P1 ;  /* 0x000000ff0b0b7207 */ /* 0x000fe20000800000 */
[----:B--2---:R2:W-:Y:S01]  /*28a0*/  SYNCS.ARRIVE.TRANS64.RED.A1T0 RZ, [R0+URZ], RZ ;  /* 0x000000ff00ff79a7 */ /* 0x0045e200081004ff */
[----:B-1----:R-:W-:-:S02]  /*28b0*/  LOP3.LUT P3, RZ, R6, 0x1, RZ, 0xc0, !PT ;  /* 0x0000000106ff7812 */ /* 0x002fc4000786c0ff */
[----:B------:R-:W-:-:S04]  /*28c0*/  SEL R4, RZ, 0x1, P1 ;  /* 0x00000001ff047807 */ /* 0x000fc80000800000 */
[----:B------:R-:W-:Y:S02]  /*28d0*/  LOP3.LUT R10, R10, R4, RZ, 0x3c, !PT ;  /* 0x000000040a0a7212 */ /* 0x000fe400078e3cff */
[----:B--2---:R-:W-:-:S04]  /*28e0*/  SEL R0, RZ, 0x1, P0 ;  /* 0x00000001ff007807 */ /* 0x004fc80000000000 */
[----:B------:R-:W-:Y:S01]  /*28f0*/  LOP3.LUT R9, R9, R0, RZ, 0x3c, !PT ;  /* 0x0000000009097212 */ /* 0x000fe200078e3cff */
[----:B------:R-:W-:Y:S06]  /*2900*/  @P3 BRA `(.L_x_42) ;  /* 0xfffffffc002c3947 */ /* 0x000fec000383ffff */
[----:B------:R-:W-:Y:S01]  /*2910*/  ULEA UR5, UR6, UR37, 0x3 ;  /* 0x0000002506057291 */ /* 0x000fe2000f8e18ff */
[----:B------:R-:W-:-:S08]  /*2920*/  SHF.L.U32 R2, R12, 0x1f, RZ ;  /* 0x0000001f0c027819 */ /* 0x000fd000000006ff */
[----:B------:R-:W1:Y:S02]  /*2930*/  SYNCS.PHASECHK.TRANS64 P0, [UR5+0x80], R2 ;  /* 0x00008002ff0075a7 */ /* 0x000e640008001005 */
[----:B-1----:R-:W-:Y:S05]  /*2940*/  @P0 BRA `(.L_x_43) ;  /* 0x0000000000080947 */ /* 0x002fea0003800000 */
[----:B------:R-:W1:Y:S02]  /*2950*/  SYNCS.PHASECHK.TRANS64.TRYWAIT P0, [UR5+0x80], R2 ;  /* 0x00008002ff0075a7 */ /* 0x000e640008001105 */
[----:B-1----:R-:W-:Y:S05]  /*2960*/  @!P0 BRA `(.L_x_44) ;  /* 0x00000088007c8947 */ /* 0x002fea0003800000 */
.L_x_43:
[----:B------:R-:W-:-:S04]  /*2970*/  UIADD3 UR4, UPT, UPT, UR6, 0x1, URZ ;  /* 0x0000000106047890 */ /* 0x000fc8000fffe0ff */
[----:B------:R-:W-:-:S04]  /*2980*/  UISETP.NE.AND UP0, UPT, UR4, 0x2, UPT ;  /* 0x000000020400788c */ /* 0x000fc8000bf05270 */
[----:B------:R-:W-:Y:S02]  /*2990*/  USEL UR7, URZ, 0x1, UP0 ;  /* 0x00000001ff077887 */ /* 0x000fe40008000000 */
[----:B------:R-:W-:-:S04]  /*29a0*/  USEL UR4, UR4, URZ, UP0 ;  /* 0x000000ff04047287 */ /* 0x000fc80008000000 */
[----:B------:R-:W-:Y:S01]  /*29b0*/  ULEA UR4, UR4, UR37, 0x3 ;  /* 0x0000002504047291 */ /* 0x000fe2000f8e18ff */
[----:B-1----:R-:W-:-:S04]  /*29c0*/  LOP3.LUT R2, R12, UR7, RZ, 0x3c, !PT ;  /* 0x000000070c027c12 */ /* 0x002fc8000f8e3cff */
[----:B------:R-:W-:-:S04]  /*29d0*/  SHF.L.U32 R0, R2, 0x1f, RZ ;  /* 0x0000001f02007819 */ /* 0x000fc800000006ff */
[----:B------:R-:W1:Y:S02]  /*29e0*/  SYNCS.PHASECHK.TRANS64 P0, [UR4+0x80], R0 ;  /* 0x00008000ff0075a7 */ /* 0x000e640008001004 */
[----:B-1----:R-:W-:Y:S05]  /*29f0*/  @P0 EXIT ;  /* 0x000000000000094d */ /* 0x002fea0003800000 */
[----:B------:R-:W-:Y:S02]  /*2a00*/  SHF.L.U32 R2, R2, 0x1f, RZ ;  /* 0x0000001f02027819 */ /* 0x000fe400000006ff */
[----:B------:R-:W-:-:S07]  /*2a10*/  MOV R0, UR4 ;  /* 0x0000000400007c02 */ /* 0x000fce0008000f00 */
.L_x_45:
[----:B-1----:R1:W2:Y:S02]  /*2a20*/  SYNCS.PHASECHK.TRANS64.TRYWAIT P0, [R0+URZ+0x80], R2 ;  /* 0x00008002000075a7 */ /* 0x0022a400080011ff */
[----:B--2---:R-:W-:Y:S05]  /*2a30*/  @!P0 NANOSLEEP.SYNCS 0x989680 ;  /* 0x009896800000895d */ /* 0x004fea0003900000 */
[----:B------:R-:W2:Y:S02]  /*2a40*/  @!P0 SYNCS.PHASECHK.TRANS64 P0, [R0+URZ+0x80], R2 ;  /* 0x00008002000085a7 */ /* 0x000ea400080010ff */
[----:B--2---:R-:W-:Y:S05]  /*2a50*/  @P0 EXIT ;  /* 0x000000000000094d */ /* 0x004fea0003800000 */
[----:B------:R-:W-:Y:S05]  /*2a60*/  BRA `(.L_x_45) ;  /* 0xfffffffc00ec7947 */ /* 0x000fea000383ffff */
.L_x_38:
[----:B------:R-:W-:-:S09]  /*2a70*/  UISETP.NE.AND UP1, UPT, UR8, URZ, UPT ;  /* 0x000000ff0800728c */ /* 0x000fd2000bf25270 */
[----:B------:R-:W-:Y:S05]  /*2a80*/  BRA.U UP1, `(.L_x_46) ;  /* 0x00000011013c7547 */ /* 0x000fea000b800000 */
[----:B------:R-:W-:Y:S01]  /*2a90*/  UMOV UR4, 0x40 ;  /* 0x0000004000047882 */ /* 0x000fe20000000000 */
[----:B------:R-:W-:Y:S01]  /*2aa0*/  NOP ;  /* 0x0000000000007918 */ /* 0x000fe20000000000 */
[----:B------:R-:W-:Y:S01]  /*2ab0*/  ULEA UR4, UR37, UR4, 0x18 ;  /* 0x0000000425047291 */ /* 0x000fe2000f8ec0ff */
[----:B------:R-:W-:Y:S02]  /*2ac0*/  UMOV UR5, 0x400 ;  /* 0x0000040000057882 */ /* 0x000fe40000000000 */
[----:B------:R-:W-:-:S06]  /*2ad0*/  ULEA UR37, UR37, UR5, 0x18 ;  /* 0x0000000525257291 */ /* 0x000fcc000f8ec0ff */
[----:B------:R-:W1:Y:S02]  /*2ae0*/  LDS.U8 R0, [UR4+0x1c] ;  /* 0x00001c04ff007984 */ /* 0x000e640008000000 */
[----:B-1----:R-:W-:-:S13]  /*2af0*/  ISETP.NE.AND P0, PT, R0, RZ, PT ;  /* 0x000000ff0000720c */ /* 0x002fda0003f05270 */
[----:B------:R-:W-:Y:S05]  /*2b00*/  @P0 BRA `(.L_x_47) ;  /* 0x0000000000580947 */ /* 0x000fea0003800000 */
[----:B------:R-:W-:-:S13]  /*2b10*/  ELECT P0, URZ, PT ;  /* 0x0000000000ff782f */ /* 0x000fda0003800000 */
[----:B------:R-:W-:Y:S05]  /*2b20*/  @!P0 BRA `(.L_x_48) ;  /* 0x0000000000608947 */ /* 0x000fea0003800000 */
[----:B------:R-:W-:Y:S01]  /*2b30*/  UMOV UR5, 0x10 ;  /* 0x0000001000057882 */ /* 0x000fe20000000000 */
[----:B------:R-:W-:Y:S01]  /*2b40*/  HFMA2 R0, -RZ, RZ, 0, 5.9604644775390625e-08 ;  /* 0x00000001ff007431 */ /* 0x000fe200000001ff */
[----:B------:R-:W-:-:S03]  /*2b50*/  MOV R2, 0xffff ;  /* 0x0000ffff00027802 */ /* 0x000fc60000000f00 */
[----:B------:R-:W-:Y:S04]  /*2b60*/  DEPBAR.LE SB1, 0x36 ;  /* 0x00009d800000791a */ /* 0x000fe80000000000 */
[----:B------:R-:W1:Y:S02]  /*2b70*/  UTCATOMSWS.FIND_AND_SET.ALIGN UP0, UR5, UR5 ;  /* 0x00000005000575e3 */ /* 0x000e640008000800 */
[----:B-1----:R-:W-:Y:S01]  /*2b80*/  MOV R3, UR5 ;  /* 0x0000000500037c02 */ /* 0x002fe20008000f00 */
[----:B------:R-:W-:Y:S06]  /*2b90*/  BRA.U UP0, `(.L_x_49) ;  /* 0x0000000100187547 */ /* 0x000fec000b800000 */
.L_x_50:
[----:B------:R-:W-:Y:S05]  /*2ba0*/  NANOSLEEP 0x64 ;  /* 0x000000640000795d */ /* 0x000fea0003800000 */
[----:B------:R-:W-:-:S05]  /*2bb0*/  UMOV UR5, 0x10 ;  /* 0x0000001000057882 */ /* 0x000fca0000000000 */
[----:B------:R-:W-:Y:S04]  /*2bc0*/  DEPBAR.LE SB1, 0x36 ;  /* 0x00009d800000791a */ /* 0x000fe80000000000 */
[----:B------:R-:W1:Y:S02]  /*2bd0*/  UTCATOMSWS.FIND_AND_SET.ALIGN UP0, UR5, UR5 ;  /* 0x00000005000575e3 */ /* 0x000e640008000800 */
[----:B-1----:R-:W-:Y:S01]  /*2be0*/  MOV R3, UR5 ;  /* 0x0000000500037c02 */ /* 0x002fe20008000f00 */
[----:B------:R-:W-:Y:S05]  /*2bf0*/  BRA.U !UP0, `(.L_x_50) ;  /* 0xfffffffd08e87547 */ /* 0x000fea000b83ffff */
.L_x_49:
[-C--:B------:R-:W-:Y:S02]  /*2c00*/  SHF.L.U32 R2, R2, R3.reuse, RZ ;  /* 0x0000000302027219 */ /* 0x080fe400000006ff */
[----:B------:R-:W-:Y:S01]  /*2c10*/  SHF.L.U32 R0, R0, R3, RZ ;  /* 0x0000000300007219 */ /* 0x000fe200000006ff */
[----:B------:R-:W-:Y:S02]  /*2c20*/  IMAD.SHL.U32 R3, R3, 0x20, RZ ;  /* 0x0000002003037824 */ /* 0x000fe400078e00ff */
[----:B------:R1:W-:Y:S04]  /*2c30*/  ATOMS.OR RZ, [UR4+0x14], R2 ;  /* 0x00001402ffff798c */ /* 0x0003e8000b000004 */
[----:B------:R1:W-:Y:S04]  /*2c40*/  ATOMS.OR RZ, [UR4+0x18], R0 ;  /* 0x00001800ffff798c */ /* 0x0003e8000b000004 */
[----:B------:R1:W-:Y:S01]  /*2c50*/  STS [UR37+0x120], R3 ;  /* 0x00012003ff007988 */ /* 0x0003e20008000825 */
[----:B------:R-:W-:Y:S05]  /*2c60*/  BRA `(.L_x_48) ;  /* 0x0000000000107947 */ /* 0x000fea0003800000 */
.L_x_47:
[----:B------:R-:W-:Y:S02]  /*2c70*/  MOV R0, 0xffffffff ;  /* 0xffffffff00007802 */ /* 0x000fe40000000f00 */
[----:B------:R-:W-:-:S03]  /*2c80*/  MOV R2, 0x2cb0 ;  /* 0x00002cb000027802 */ /* 0x000fc60000000f00 */
[----:B------:R1:W-:Y:S04]  /*2c90*/  STS [UR37+0x120], R0 ;  /* 0x00012000ff007988 */ /* 0x0003e80008000825 */
[----:B-1-3-5:R-:W-:Y:S05]  /*2ca0*/  CALL.REL.NOINC `($__internal_1_$__cuda_sm10x_tcgen05_guardrail_trap_phase_invalid_during_alloc) ;  /* 0x0000009000747944 */ /* 0x02afea0003c00000 */
.L_x_48:
[----:B------:R-:W-:Y:S05]  /*2cb0*/  WARPSYNC.ALL ;  /* 0x0000000000007948 */ /* 0x000fea0003800000 */
[----:B------:R-:W2:Y:S01]  /*2cc0*/  S2UR UR5, SR_CgaCtaId ;  /* 0x00000000000579c3 */ /* 0x000ea20000008800 */
[----:B------:R-:W-:Y:S01]  /*2cd0*/  UMOV UR4, 0x400 ;  /* 0x0000040000047882 */ /* 0x000fe20000000000 */
[----:B------:R-:W-:-:S06]  /*2ce0*/  NOP ;  /* 0x0000000000007918 */ /* 0x000fcc0000000000 */
[----:B------:R-:W-:Y:S06]  /*2cf0*/  BAR.ARV 0x6, 0xa0 ;  /* 0x0182800000007b1d */ /* 0x000fec0000002000 */
[----:B------:R-:W4:Y:S01]  /*2d00*/  LDCU UR7, c[0x0][0x38c] ;  /* 0x00007180ff0777ac */ /* 0x000f220008000800 */
[----:B------:R-:W-:Y:S01]  /*2d10*/  IMAD.MOV.U32 R11, RZ, RZ, 0x1 ;  /* 0x00000001ff0b7424 */ /* 0x000fe200078e00ff */
[----:B------:R-:W-:Y:S01]  /*2d20*/  CS2R R8, SRZ ;  /* 0x0000000000087805 */ /* 0x000fe2000001ff00 */
[----:B------:R-:W-:Y:S01]  /*2d30*/  IMAD.MOV.U32 R10, RZ, RZ, RZ ;  /* 0x000000ffff0a7224 */ /* 0x000fe200078e00ff */
[----:B------:R-:W3:Y:S01]  /*2d40*/  LDCU UR6, c[0x0][0x38c] ;  /* 0x00007180ff0677ac */ /* 0x000ee20008000800 */
[----:B------:R-:W-:Y:S01]  /*2d50*/  UMOV UR15, URZ ;  /* 0x000000ff000f7c82 */ /* 0x000fe20008000000 */
[----:B------:R-:W-:Y:S01]  /*2d60*/  UMOV UR14, URZ ;  /* 0x000000ff000e7c82 */ /* 0x000fe20008000000 */
[----:B--2---:R-:W-:Y:S01]  /*2d70*/  ULEA UR5, UR5, UR4, 0x18 ;  /* 0x0000000405057291 */ /* 0x004fe2000f8ec0ff */
[----:B------:R-:W-:Y:S01]  /*2d80*/  UMOV UR32, 0x0 ;  /* 0x0000000000207882 */ /* 0x000fe20000000000 */
[----:B------:R-:W-:-:S02]  /*2d90*/  UMOV UR33, 0x4408910 ;  /* 0x0440891000217882 */ /* 0x000fc40000000000 */
[----:B------:R-:W-:Y:S02]  /*2da0*/  UIADD3 UR9, UPT, UPT, UR5, 0x8800, URZ ;  /* 0x0000880005097890 */ /* 0x000fe4000fffe0ff */
[----:B------:R-:W-:Y:S02]  /*2db0*/  UIADD3 UR10, UPT, UPT, UR5, 0x10800, URZ ;  /* 0x00010800050a7890 */ /* 0x000fe4000fffe0ff */
[----:B----4-:R-:W-:Y:S01]  /*2dc0*/  UIADD3 UR7, UPT, UPT, UR7, 0x3f, URZ ;  /* 0x0000003f07077890 */ /* 0x010fe2000fffe0ff */
[----:B-1----:R-:W1:Y:S01]  /*2dd0*/  LDS R0, [UR5+0x120] ;  /* 0x00012005ff007984 */ /* 0x002e620008000800 */
[----:B------:R-:W-:Y:S02]  /*2de0*/  USHF.R.U32.HI UR9, URZ, 0x4, UR9 ;  /* 0x00000004ff097899 */ /* 0x000fe40008011609 */
[----:B------:R-:W-:Y:S02]  /*2df0*/  USHF.R.S32.HI UR4, URZ, 0x1f, UR7 ;  /* 0x0000001fff047899 */ /* 0x000fe40008011407 */
[----:B------:R-:W-:-:S02]  /*2e00*/  USHF.R.U32.HI UR10, URZ, 0x4, UR10 ;  /* 0x00000004ff0a7899 */ /* 0x000fc4000801160a */
[----:B------:R-:W-:Y:S02]  /*2e10*/  ULEA.HI UR4, UR4, UR7, URZ, 0x6 ;  /* 0x0000000704047291 */ /* 0x000fe4000f8f30ff */
[----:B------:R-:W-:Y:S02]  /*2e20*/  ULOP3.LUT UR9, UR9, 0x3fff, URZ, 0xc0, !UPT ;  /* 0x00003fff09097892 */ /* 0x000fe4000f8ec0ff */
[----:B------:R-:W-:Y:S02]  /*2e30*/  USHF.R.S32.HI UR4, URZ, 0x6, UR4 ;  /* 0x00000006ff047899 */ /* 0x000fe40008011404 */
[----:B------:R-:W-:Y:S02]  /*2e40*/  ULOP3.LUT UR10, UR10, 0x3fff, URZ, 0xc0, !UPT ;  /* 0x00003fff0a0a7892 */ /* 0x000fe4000f8ec0ff */
[----:B------:R-:W-:Y:S01]  /*2e50*/  UISETP.LT.AND UP0, UPT, UR4, 0x1, UPT ;  /* 0x000000010400788c */ /* 0x000fe2000bf01270 */
[----:B------:R-:W-:Y:S01]  /*2e60*/  UMOV UR30, 0x0 ;  /* 0x00000000001e7882 */ /* 0x000fe20000000000 */
[----:B------:R-:W-:-:S02]  /*2e70*/  UMOV UR31, 0x4408910 ;  /* 0x04408910001f7882 */ /* 0x000fc40000000000 */
[----:B------:R-:W-:Y:S01]  /*2e80*/  USEL UR8, UR4, 0x1, !UP0 ;  /* 0x0000000104087887 */ /* 0x000fe2000c000000 */
[----:B------:R-:W-:Y:S01]  /*2e90*/  UMOV UR28, 0x0 ;  /* 0x00000000001c7882 */ /* 0x000fe20000000000 */
[----:B------:R-:W-:Y:S01]  /*2ea0*/  UMOV UR29, 0x4408910 ;  /* 0x04408910001d7882 */ /* 0x000fe20000000000 */
[----:B------:R-:W-:Y:S01]  /*2eb0*/  UMOV UR26, 0x0 ;  /* 0x00000000001a7882 */ /* 0x000fe20000000000 */
[----:B------:R-:W-:Y:S01]  /*2ec0*/  UMOV UR27, 0x4408910 ;  /* 0x04408910001b7882 */ /* 0x000fe20000000000 */
[----:B------:R-:W-:Y:S01]  /*2ed0*/  UMOV UR24, 0x0 ;  /* 0x0000000000187882 */ /* 0x000fe20000000000 */
[----:B------:R-:W-:Y:S01]  /*2ee0*/  UMOV UR25, 0x4408910 ;  /* 0x0440891000197882 */ /* 0x000fe20000000000 */
[----:B------:R-:W-:Y:S01]  /*2ef0*/  UMOV UR22, 0x0 ;  /* 0x0000000000167882 */ /* 0x000fe20000000000 */
[----:B------:R-:W-:Y:S01]  /*2f00*/  UMOV UR23, 0x4408910 ;  /* 0x0440891000177882 */ /* 0x000fe20000000000 */
[----:B------:R-:W-:Y:S02]  /*2f10*/  ULOP3.LUT UR9, UR9, 0x2000000, URZ, 0xfc, !UPT ;  /* 0x0200000009097892 */ /* 0x000fe4000f8efcff */
[----:B------:R-:W-:-:S02]  /*2f20*/  ULOP3.LUT UR10, UR10, 0x10000, URZ, 0xfc, !UPT ;  /* 0x000100000a0a7892 */ /* 0x000fc4000f8efcff */
[----:B------:R-:W-:Y:S02]  /*2f30*/  UIADD3 UR8, UPT, UPT, -UR8, URZ, URZ ;  /* 0x000000ff08087290 */ /* 0x000fe4000fffe1ff */
[----:B---3--:R-:W-:Y:S01]  /*2f40*/  UISETP.GE.AND UP3, UPT, UR6, 0x1, UPT ;  /* 0x000000010600788c */ /* 0x008fe2000bf66270 */
[----:B------:R-:W-:Y:S01]  /*2f50*/  UMOV UR20, 0x0 ;  /* 0x0000000000147882 */ /* 0x000fe20000000000 */
[----:B------:R-:W-:Y:S01]  /*2f60*/  UMOV UR21, 0x4408910 ;  /* 0x0440891000157882 */ /* 0x000fe20000000000 */
[----:B------:R-:W-:Y:S01]  /*2f70*/  UMOV UR18, 0x0 ;  /* 0x0000000000127882 */ /* 0x000fe20000000000 */
[----:B-1----:R-:W-:Y:S01]  /*2f80*/  R2UR UR16, R0 ;  /* 0x00000000001072ca */ /* 0x002fe200000e0000 */
[----:B------:R-:W-:-:S14]  /*2f90*/  UMOV UR19, 0x4408910 ;  /* 0x0440891000137882 */ /* 0x000fdc0000000000 */
.L_x_57:
[----:B------:R-:W-:Y:S02]  /*2fa0*/  LEA R0, R10, UR5, 0x3 ;  /* 0x000000050a007c11 */ /* 0x000fe4000f8e18ff */
[----:B------:R-:W-:Y:S02]  /*2fb0*/  SHF.L.U32 R2, R9, 0x1f, RZ ;  /* 0x0000001f09027819 */ /* 0x000fe400000006ff */
[----:B------:R-:W-:Y:S01]  /*2fc0*/  PLOP3.LUT P0, PT, PT, PT, UP3, 0x80, 0x8 ;  /* 0x000000000008781c */ /* 0x000fe20003f0f038 */
[----:B------:R-:W-:Y:S01]  /*2fd0*/  VIADD R3, R0, 0x80 ;  /* 0x0000008000037836 */ /* 0x000fe20000000000 */
[----:B-1----:R-:W1:Y:S02]  /*2fe0*/  SYNCS.PHASECHK.TRANS64.TRYWAIT P1, [R0+URZ+0x70], R2 ;  /* 0x00007002000075a7 */ /* 0x002e6400080211ff */
[----:B-1-3--:R-:W-:Y:S09]  /*2ff0*/  @!P1 BRA `(.L_x_51) ;  /* 0x0000008000f09947 */ /* 0x00aff20003800000 */
.L_x_176:
[----:B------:R-:W-:Y:S01]  /*3000*/  LEA R4, R10, UR5, 0x4 ;  /* 0x000000050a047c11 */ /* 0x000fe2000f8e20ff */
[----:B------:R-:W-:Y:S01]  /*3010*/  @UP3 ULEA UR7, UR14, UR5, 0x3 ;  /* 0x000000050e073291 */ /* 0x000fe2000f8e18ff */
[----:B------:R-:W-:Y:S01]  /*3020*/  PLOP3.LUT P2, PT, PT, PT, PT, 0x80, 0x8 ;  /* 0x000000000008781c */ /* 0x000fe20003f4f070 */
[----:B------:R-:W-:Y:S01]  /*3030*/  ULEA UR6, UR15, UR5, 0x3 ;  /* 0x000000050f067291 */ /* 0x000fe2000f8e18ff */
[----:B------:R-:W-:Y:S01]  /*3040*/  PRMT R3, RZ, 0x654, R3 ;  /* 0x00000654ff037816 */ /* 0x000fe20000000003 */
[----:B------:R-:W-:Y:S01]  /*3050*/  ULEA.HI UR11, UR15, UR15, URZ, 0x1 ;  /* 0x0000000f0f0b7291 */ /* 0x000fe2000f8f08ff */
[----:B------:R-:W2:Y:S01]  /*3060*/  LDS.128 R4, [R4+0x100] ;  /* 0x0001000004047984 */ /* 0x000ea20000000c00 */
[----:B-1----:R-:W-:Y:S02]  /*3070*/  @P0 SHF.L.U32 R2, R8, 0x1f, RZ ;  /* 0x0000001f08020819 */ /* 0x002fe400000006ff */
[----:B------:R-:W-:Y:S01]  /*3080*/  SHF.L.U32 R0, R11, 0x1f, RZ ;  /* 0x0000001f0b007819 */ /* 0x000fe200000006ff */
[----:B------:R-:W-:Y:S01]  /*3090*/  @!PT LDS RZ, [RZ] ;  /* 0x00000000fffff984 */ /* 0x000fe20000000800 */
[----:B------:R-:W-:Y:S01]  /*30a0*/  @!PT LDS RZ, [RZ] ;  /* 0x00000000fffff984 */ /* 0x000fe20000000800 */
[----:B------:R-:W-:Y:S01]  /*30b0*/  @!PT LDS RZ, [RZ] ;  /* 0x00000000fffff984 */ /* 0x000fe20000000800 */
[----:B------:R-:W-:Y:S01]  /*30c0*/  @!PT LDS RZ, [RZ] ;  /* 0x00000000fffff984 */ /* 0x000fe20000000800 */
[----:B------:R1:W-:Y:S06]  /*30d0*/  MEMBAR.ALL.CTA ;  /* 0x0000000000007992 */ /* 0x0003ec0000008000 */
[----:B-1----:R-:W1:Y:S02]  /*30e0*/  FENCE.VIEW.ASYNC.S ;  /* 0x00000000000073c6 */ /* 0x002e640000000000 */
[----:B-1----:R1:W-:Y:S01]  /*30f0*/  SYNCS.ARRIVE.TRANS64.RED.A1T0 RZ, [R3+URZ], RZ ;  /* 0x000000ff03ff79a7 */ /* 0x0023e200081004ff */
[----:B------:R1:W3:Y:S01]  /*3100*/  @P0 SYNCS.PHASECHK.TRANS64.TRYWAIT P2, [UR7], R2 ;  /* 0x00000002ff0005a7 */ /* 0x0002e20008041107 */
[----:B------:R-:W-:-:S02]  /*3110*/  USHF.L.U32 UR7, UR11, 0x7, URZ ;  /* 0x000000070b077899 */ /* 0x000fc400080006ff */
[----:B------:R-:W-:Y:S01]  /*3120*/  ULOP3.LUT UR11, UR11, 0xffe, URZ, 0xc0, !UPT ;  /* 0x00000ffe0b0b7892 */ /* 0x000fe2000f8ec0ff */
[----:B--2---:R-:W-:Y:S01]  /*3130*/  LOP3.LUT P1, RZ, R6, 0x1, RZ, 0xc0, !PT ;  /* 0x0000000106ff7812 */ /* 0x004fe2000782c0ff */
[----:B------:R-:W-:Y:S02]  /*3140*/  ULOP3.LUT UR7, UR7, 0xffffff00, URZ, 0xc0, !UPT ;  /* 0xffffff0007077892 */ /* 0x000fe4000f8ec0ff */
[----:B------:R-:W-:Y:S02]  /*3150*/  UIADD3 UR11, UPT, UPT, -UR11, UR15, URZ ;  /* 0x0000000f0b0b7290 */ /* 0x000fe4000fffe1ff */
[----:B------:R-:W-:-:S04]  /*3160*/  UIADD3 UR7, UPT, UPT, UR16, UR7, URZ ;  /* 0x0000000710077290 */ /* 0x000fc8000fffe0ff */
[----:B------:R-:W-:Y:S01]  /*3170*/  ULEA UR7, UR11, UR7, 0x14 ;  /* 0x000000070b077291 */ /* 0x000fe2000f8ea0ff */
[----:B------:R-:W2:Y:S02]  /*3180*/  SYNCS.PHASECHK.TRANS64.TRYWAIT P0, [UR6+0xb0], R0 ;  /* 0x0000b000ff0075a7 */ /* 0x000ea40008001106 */
[----:B-123--:R-:W-:Y:S09]  /*3190*/  @!P0 BRA `(.L_x_52) ;  /* 0x00000080009c8947 */ /* 0x00eff20003800000 */
.L_x_178:
[----:B------:R-:W-:Y:S01]  /*31a0*/  IADD3 R10, PT, PT, R10, 0x1, RZ ;  /* 0x000000010a0a7810 */ /* 0x000fe20007ffe0ff */
[----:B------:R-:W-:Y:S06]  /*31b0*/  BRA.U !UP3, `(.L_x_53) ;  /* 0x000000050b107547 */ /* 0x000fec000b800000 */
[----:B------:R-:W-:Y:S01]  /*31c0*/  UPLOP3.LUT UP4, UPT, UPT, UPT, UPT, 0x40, 0x4 ;  /* 0x000000000004789c */ /* 0x000fe20003f8e870 */
[----:B------:R-:W-:Y:S01]  /*31d0*/  UMOV UR13, UR8 ;  /* 0x00000008000d7c82 */ /* 0x000fe20008000000 */
[----:B------:R-:W-:Y:S01]  /*31e0*/  UMOV UR12, UR4 ;  /* 0x00000004000c7c82 */ /* 0x000fe20008000000 */
[----:B------:R-:W-:-:S08]  /*31f0*/  UMOV UR17, UR14 ;  /* 0x0000000e00117c82 */ /* 0x000fd00008000000 */
.L_x_56:
[----:B------:R-:W-:Y:S02]  /*3200*/  UIADD3 UR13, UPT, UPT, UR13, 0x1, URZ ;  /* 0x000000010d0d7890 */ /* 0x000fe4000fffe0ff */
[----:B--2---:R-:W-:Y:S02]  /*3210*/  ULEA UR11, UR17, UR5, 0x3 ;  /* 0x00000005110b7291 */ /* 0x004fe4000f8e18ff */
[----:B------:R-:W-:Y:S01]  /*3220*/  UISETP.NE.AND UP0, UPT, UR13, URZ, UPT ;  /* 0x000000ff0d00728c */ /* 0x000fe2000bf05270 */
[----:B---3--:R-:W-:Y:S10]  /*3230*/  @P2 BRA `(.L_x_54) ;  /* 0x00000000000c2947 */ /* 0x008ff40003800000 */
[----:B-1----:R-:W-:Y:S04]  /*3240*/  SHF.L.U32 R2, R8, 0x1f, RZ ;  /* 0x0000001f08027819 */ /* 0x002fe800000006ff */
[----:B------:R-:W1:Y:S02]  /*3250*/  SYNCS.PHASECHK.TRANS64.TRYWAIT P0, [UR11], R2 ;  /* 0x00000002ff0075a7 */ /* 0x000e64000800110b */
[----:B-1----:R-:W-:Y:S05]  /*3260*/  @!P0 BRA `(.L_x_55) ;  /* 0x0000008000808947 */ /* 0x002fea0003800000 */
.L_x_54:
[----:B------:R-:W-:Y:S01]  /*3270*/  UISETP.NE.AND UP1, UPT, UR12, 0x1, UPT ;  /* 0x000000010c00788c */ /* 0x000fe2000bf25270 */
[----:B------:R-:W-:Y:S01]  /*3280*/  PLOP3.LUT P2, PT, PT, PT, PT, 0x80, 0x8 ;  /* 0x000000000008781c */ /* 0x000fe20003f4f070 */
[----:B------:R-:W-:Y:S02]  /*3290*/  UIADD3 UR14, UPT, UPT, UR17, 0x1, URZ ;  /* 0x00000001110e7890 */ /* 0x000fe4000fffe0ff */
[----:B------:R-:W-:Y:S02]  /*32a0*/  ULEA UR64, UR17, UR10, 0xc ;  /* 0x0000000a11407291 */ /* 0x000fe4000f8e60ff */
[----:B------:R-:W-:Y:S01]  /*32b0*/  UISETP.NE.AND UP2, UPT, UR14, 0x2, UPT ;  /* 0x000000020e00788c */ /* 0x000fe2000bf45270 */
[----:B------:R-:W-:Y:S01]  /*32c0*/  PLOP3.LUT P0, PT, PT, PT, UP1, 0x80, 0x8 ;  /* 0x000000000008781c */ /* 0x000fe20003f0f018 */
[----:B------:R-:W-:Y:S02]  /*32d0*/  ULEA UR62, UR17, UR9, 0xa ;  /* 0x00000009113e7291 */ /* 0x000fe4000f8e50ff */
[----:B------:R-:W-:Y:S02]  /*32e0*/  USEL UR35, URZ, 0x1, UP2 ;  /* 0x00000001ff237887 */ /* 0x000fe40009000000 */
[----:B------:R-:W-:Y:S02]  /*32f0*/  USEL UR14, UR14, URZ, UP2 ;  /* 0x000000ff0e0e7287 */ /* 0x000fe40009000000 */
[----:B------:R-:W-:Y:S02]  /*3300*/  UIADD3 UR60, UPT, UPT, UR64, 0x2, URZ ;  /* 0x00000002403c7890 */ /* 0x000fe4000fffe0ff */
[----:B------:R-:W-:Y:S01]  /*3310*/  @UP1 ULEA UR34, UR14, UR5, 0x3 ;  /* 0x000000050e221291 */ /* 0x000fe2000f8e18ff */
[----:B------:R-:W-:Y:S01]  /*3320*/  LOP3.LUT R8, R8, UR35, RZ, 0x3c, !PT ;  /* 0x0000002308087c12 */ /* 0x000fe2000f8e3cff */
[----:B------:R-:W-:Y:S02]  /*3330*/  UIADD3 UR58, UPT, UPT, UR62, 0x40, URZ ;  /* 0x000000403e3a7890 */ /* 0x000fe4000fffe0ff */
[----:B------:R-:W-:Y:S01]  /*3340*/  UIADD3 UR56, UPT, UPT, UR64, 0x4, URZ ;  /* 0x0000000440387890 */ /* 0x000fe2000fffe0ff */
[----:B-1----:R-:W-:Y:S01]  /*3350*/  @P0 SHF.L.U32 R0, R8, 0x1f, RZ ;  /* 0x0000001f08000819 */ /* 0x002fe200000006ff */
[----:B------:R-:W-:Y:S02]  /*3360*/  UIADD3 UR54, UPT, UPT, UR62, 0x80, URZ ;  /* 0x000000803e367890 */ /* 0x000fe4000fffe0ff */
[----:B------:R-:W-:Y:S01]  /*3370*/  UIADD3 UR52, UPT, UPT, UR64, 0x6, URZ ;  /* 0x0000000640347890 */ /* 0x000fe2000fffe0ff */
[----:B------:R2:W3:Y:S01]  /*3380*/  @P0 SYNCS.PHASECHK.TRANS64.TRYWAIT P2, [UR34], R0 ;  /* 0x00000000ff0005a7 */ /* 0x0004e20008041122 */
[----:B------:R-:W-:Y:S02]  /*3390*/  UIADD3 UR50, UPT, UPT, UR62, 0xc0, URZ ;  /* 0x000000c03e327890 */ /* 0x000fe4000fffe0ff */
        /* <DEDUP_REMOVED lines=9> */
[----:B------:R-:W-:Y:S01]  /*3430*/  UIADD3 UR12, UPT, UPT, UR12, -0x1, URZ ;  /* 0xffffffff0c0c7890 */ /* 0x000fe2000fffe0ff */
[----:B------:R-:W-:Y:S01]  /*3440*/  UMOV UR65, 0x40004040 ;  /* 0x4000404000417882 */ /* 0x000fe20000000000 */
[----:B------:R-:W-:Y:S01]  /*3450*/  UMOV UR63, 0x20004020 ;  /* 0x20004020003f7882 */ /* 0x000fe20000000000 */
[----:B------:R-:W-:Y:S01]  /*3460*/  UMOV UR61, 0x40004040 ;  /* 0x40004040003d7882 */ /* 0x000fe20000000000 */
[----:B------:R2:W-:Y:S01]  /*3470*/  UTCHMMA gdesc[UR62], gdesc[UR64], tmem[UR7], tmem[UR32], idesc[UR33], UP4 ;  /* 0x00ff20403e0075ea */ /* 0x0005e2000a000007 */
[----:B------:R-:W-:Y:S01]  /*3480*/  UPLOP3.LUT UP4, UPT, UPT, UPT, UPT, 0x80, 0x8 ;  /* 0x000000000008789c */ /* 0x000fe20003f8f070 */
[----:B------:R-:W-:Y:S01]  /*3490*/  UMOV UR59, 0x20004020 ;  /* 0x20004020003b7882 */ /* 0x000fe20000000000 */
[----:B------:R-:W-:Y:S01]  /*34a0*/  UMOV UR57, 0x40004040 ;  /* 0x4000404000397882 */ /* 0x000fe20000000000 */
[----:B------:R2:W-:Y:S01]  /*34b0*/  UTCHMMA gdesc[UR58], gdesc[UR60], tmem[UR7], tmem[UR30], idesc[UR31], UPT ;  /* 0x00ff1e3c3a0075ea */ /* 0x0005e2000b800007 */
        /* <DEDUP_REMOVED lines=14> */
[----:B------:R-:W-:Y:S01]  /*35a0*/  UMOV UR35, 0x20004020 ;  /* 0x2000402000237882 */ /* 0x000fe20000000000 */
[----:B------:R2:W-:Y:S01]  /*35b0*/  UTCHMMA gdesc[UR38], gdesc[UR40], tmem[UR7], tmem[UR20], idesc[UR21], UPT ;  /* 0x00ff1428260075ea */ /* 0x0005e2000b800007 */
[----:B------:R2:W-:Y:S01]  /*35c0*/  UTCHMMA gdesc[UR34], gdesc[UR36], tmem[UR7], tmem[UR18], idesc[UR19], UPT ;  /* 0x00ff1224220075ea */ /* 0x0005e2000b800007 */
[----:B------:R2:W-:Y:S01]  /*35d0*/  UTCBAR [UR11], URZ ;  /* 0x000000ff0b0073e9 */ /* 0x0005e200080000ff */
[----:B------:R-:W-:Y:S01]  /*35e0*/  UMOV UR17, UR14 ;  /* 0x0000000e00117c82 */ /* 0x000fe20008000000 */
[----:B------:R-:W-:Y:S05]  /*35f0*/  BRA.U UP0, `(.L_x_56) ;  /* 0xfffffffd00007547 */ /* 0x000fea000b83ffff */
.L_x_53:
[----:B------:R-:W-:Y:S01]  /*3600*/  UIADD3 UR15, UPT, UPT, UR15, 0x1, URZ ;  /* 0x000000010f0f7890 */ /* 0x000fe2000fffe0ff */
[C---:B------:R-:W-:Y:S01]  /*3610*/  ISETP.NE.AND P0, PT, R10.reuse, 0x2, PT ;  /* 0x000000020a00780c */ /* 0x040fe20003f05270 */
[----:B--2---:R-:W-:Y:S02]  /*3620*/  UIADD3 UR7, UPT, UPT, UR6, 0x90, URZ ;  /* 0x0000009006077890 */ /* 0x004fe4000fffe0ff */
[----:B------:R-:W-:Y:S01]  /*3630*/  UISETP.NE.AND UP0, UPT, UR15, 0x4, UPT ;  /* 0x000000040f00788c */ /* 0x000fe2000bf05270 */
[----:B-1----:R-:W-:Y:S02]  /*3640*/  SEL R0, RZ, 0x1, P0 ;  /* 0x00000001ff007807 */ /* 0x002fe40000000000 */
[----:B------:R-:W-:Y:S01]  /*3650*/  SEL R10, R10, RZ, P0 ;  /* 0x000000ff0a0a7207 */ /* 0x000fe20000000000 */
[----:B------:R-:W-:Y:S01]  /*3660*/  USEL UR6, URZ, 0x1, UP0 ;  /* 0x00000001ff067887 */ /* 0x000fe20008000000 */
[----:B------:R-:W-:Y:S01]  /*3670*/  LOP3.LUT R9, R9, R0, RZ, 0x3c, !PT ;  /* 0x0000000009097212 */ /* 0x000fe200078e3cff */
[----:B------:R-:W-:Y:S01]  /*3680*/  USEL UR15, UR15, URZ, UP0 ;  /* 0x000000ff0f0f7287 */ /* 0x000fe20008000000 */
[----:B------:R1:W-:Y:S03]  /*3690*/  UTCBAR [UR7], URZ ;  /* 0x000000ff070073e9 */ /* 0x0003e600080000ff */
[----:B------:R-:W-:Y:S01]  /*36a0*/  LOP3.LUT R11, R11, UR6, RZ, 0x3c, !PT ;  /* 0x000000060b0b7c12 */ /* 0x000fe2000f8e3cff */
[----:B------:R-:W-:Y:S07]  /*36b0*/  @P1 BRA `(.L_x_57) ;  /* 0xfffffff800381947 */ /* 0x000fee000383ffff */
[----:B------:R-:W2:Y:S01]  /*36c0*/  S2UR UR4, SR_CgaCtaId ;  /* 0x00000000000479c3 */ /* 0x000ea20000008800 */
[----:B------:R-:W-:Y:S01]  /*36d0*/  ELECT P0, URZ, PT ;  /* 0x0000000000ff782f */ /* 0x000fe20003800000 */
[----:B------:R-:W-:Y:S01]  /*36e0*/  IMAD.MOV.U32 R0, RZ, RZ, 0x1 ;  /* 0x00000001ff007424 */ /* 0x000fe200078e00ff */
[----:B------:R-:W-:Y:S01]  /*36f0*/  UIADD3 UR5, UPT, UPT, UR5, 0xb0, URZ ;  /* 0x000000b005057890 */ /* 0x000fe2000fffe0ff */
[----:B------:R-:W-:Y:S01]  /*3700*/  SHF.L.U32 R2, R11, 0x1f, RZ ;  /* 0x0000001f0b027819 */ /* 0x000fe200000006ff */
[----:B------:R-:W-:-:S03]  /*3710*/  UMOV UR6, 0x40 ;  /* 0x0000004000067882 */ /* 0x000fc60000000000 */
[----:B------:R-:W-:Y:S01]  /*3720*/  UVIRTCOUNT.DEALLOC.SMPOOL 0x80 ;  /* 0x000000800000784c */ /* 0x000fe20000000000 */
[----:B--2---:R-:W-:Y:S02]  /*3730*/  ULEA UR4, UR4, UR6, 0x18 ;  /* 0x0000000604047291 */ /* 0x004fe4000f8ec0ff */
[----:B------:R-:W-:-:S07]  /*3740*/  ULEA UR6, UR15, UR5, 0x3 ;  /* 0x000000050f067291 */ /* 0x000fce000f8e18ff */
[----:B------:R2:W-:Y:S02]  /*3750*/  @P0 STS.U8 [UR4+0x1c], R0 ;  /* 0x00001c00ff000988 */ /* 0x0005e40008000004 */
[----:B------:R-:W4:Y:S02]  /*3760*/  SYNCS.PHASECHK.TRANS64.TRYWAIT P0, [UR6], R2 ;  /* 0x00000002ff0075a7 */ /* 0x000f240008001106 */
[----:B--2-4-:R-:W-:Y:S05]  /*3770*/  @!P0 BRA `(.L_x_58) ;  /* 0x0000007c00548947 */ /* 0x014fea0003800000 */
.L_x_181:
[----:B-1----:R-:W-:-:S04]  /*3780*/  UIADD3 UR7, UPT, UPT, UR15, 0x1, URZ ;  /* 0x000000010f077890 */ /* 0x002fc8000fffe0ff */
[----:B------:R-:W-:-:S04]  /*3790*/  UISETP.NE.AND UP0, UPT, UR7, 0x4, UPT ;  /* 0x000000040700788c */ /* 0x000fc8000bf05270 */
[----:B------:R-:W-:Y:S02]  /*37a0*/  USEL UR8, URZ, 0x1, UP0 ;  /* 0x00000001ff087887 */ /* 0x000fe40008000000 */
[----:B------:R-:W-:-:S04]  /*37b0*/  USEL UR7, UR7, URZ, UP0 ;  /* 0x000000ff07077287 */ /* 0x000fc80008000000 */
[----:B------:R-:W-:Y:S01]  /*37c0*/  ULEA UR6, UR7, UR5, 0x3 ;  /* 0x0000000507067291 */ /* 0x000fe2000f8e18ff */
[----:B--2---:R-:W-:-:S04]  /*37d0*/  LOP3.LUT R2, R11, UR8, RZ, 0x3c, !PT ;  /* 0x000000080b027c12 */ /* 0x004fc8000f8e3cff */
[----:B------:R-:W-:-:S04]  /*37e0*/  SHF.L.U32 R3, R2, 0x1f, RZ ;  /* 0x0000001f02037819 */ /* 0x000fc800000006ff */
[----:B------:R-:W1:Y:S02]  /*37f0*/  SYNCS.PHASECHK.TRANS64.TRYWAIT P0, [UR6], R3 ;  /* 0x00000003ff0075a7 */ /* 0x000e640008001106 */
[----:B-1----:R-:W-:Y:S05]  /*3800*/  @!P0 BRA `(.L_x_59) ;  /* 0x0000007c00488947 */ /* 0x002fea0003800000 */
.L_x_183:
[----:B------:R-:W-:-:S04]  /*3810*/  UIADD3 UR7, UPT, UPT, UR7, 0x1, URZ ;  /* 0x0000000107077890 */ /* 0x000fc8000fffe0ff */
[----:B------:R-:W-:-:S04]  /*3820*/  UISETP.NE.AND UP0, UPT, UR7, 0x4, UPT ;  /* 0x000000040700788c */ /* 0x000fc8000bf05270 */
[----:B------:R-:W-:Y:S02]  /*3830*/  USEL UR8, URZ, 0x1, UP0 ;  /* 0x00000001ff087887 */ /* 0x000fe40008000000 */
[----:B------:R-:W-:-:S04]  /*3840*/  USEL UR7, UR7, URZ, UP0 ;  /* 0x000000ff07077287 */ /* 0x000fc80008000000 */
[----:B------:R-:W-:Y:S01]  /*3850*/  ULEA UR6, UR7, UR5, 0x3 ;  /* 0x0000000507067291 */ /* 0x000fe2000f8e18ff */
[----:B------:R-:W-:-:S04]  /*3860*/  LOP3.LUT R2, R2, UR8, RZ, 0x3c, !PT ;  /* 0x0000000802027c12 */ /* 0x000fc8000f8e3cff */
[----:B-1----:R-:W-:-:S04]  /*3870*/  SHF.L.U32 R3, R2, 0x1f, RZ ;  /* 0x0000001f02037819 */ /* 0x002fc800000006ff */
[----:B------:R-:W1:Y:S02]  /*3880*/  SYNCS.PHASECHK.TRANS64.TRYWAIT P0, [UR6], R3 ;  /* 0x00000003ff0075a7 */ /* 0x000e640008001106 */
[----:B-1----:R-:W-:Y:S05]  /*3890*/  @!P0 BRA `(.L_x_60) ;  /* 0x0000007c003c8947 */ /* 0x002fea0003800000 */
.L_x_185:
[----:B------:R-:W-:-:S04]  /*38a0*/  UIADD3 UR7, UPT, UPT, UR7, 0x1, URZ ;  /* 0x0000000107077890 */ /* 0x000fc8000fffe0ff */
[----:B------:R-:W-:-:S04]  /*38b0*/  UISETP.NE.AND UP0, UPT, UR7, 0x4, UPT ;  /* 0x000000040700788c */ /* 0x000fc8000bf05270 */
[----:B------:R-:W-:Y:S02]  /*38c0*/  USEL UR6, URZ, 0x1, UP0 ;  /* 0x00000001ff067887 */ /* 0x000fe40008000000 */
[----:B------:R-:W-:-:S04]  /*38d0*/  USEL UR7, UR7, URZ, UP0 ;  /* 0x000000ff07077287 */ /* 0x000fc80008000000 */
[----:B------:R-:W-:Y:S01]  /*38e0*/  ULEA UR7, UR7, UR5, 0x3 ;  /* 0x0000000507077291 */ /* 0x000fe2000f8e18ff */
[----:B------:R-:W-:-:S04]  /*38f0*/  LOP3.LUT R2, R2, UR6, RZ, 0x3c, !PT ;  /* 0x0000000602027c12 */ /* 0x000fc8000f8e3cff */
[----:B------:R-:W-:-:S04]  /*3900*/  SHF.L.U32 R2, R2, 0x1f, RZ ;  /* 0x0000001f02027819 */ /* 0x000fc800000006ff */
[----:B------:R-:W2:Y:S02]  /*3910*/  SYNCS.PHASECHK.TRANS64.TRYWAIT P0, [UR7], R2 ;  /* 0x00000002ff0075a7 */ /* 0x000ea40008001107 */
[----:B--2---:R-:W-:Y:S05]  /*3920*/  @!P0 BRA `(.L_x_61) ;  /* 0x0000007c00308947 */ /* 0x004fea0003800000 */
.L_x_187:
[----:B------:R-:W-:Y:S01]  /*3930*/  NOP ;  /* 0x0000000000007918 */ /* 0x000fe20000000000 */
[----:B-1----:R-:W1:Y:S01]  /*3940*/  LDS R0, [UR4+0x14] ;  /* 0x00001404ff007984 */ /* 0x002e620008000800 */
[----:B------:R-:W-:Y:S01]  /*3950*/  ULOP3.LUT UR6, UR16, 0xffff, URZ, 0xc0, !UPT ;  /* 0x0000ffff10067892 */ /* 0x000fe2000f8ec0ff */
[----:B------:R-:W-:Y:S01]  /*3960*/  UMOV UR8, 0xffff ;  /* 0x0000ffff00087882 */ /* 0x000fe20000000000 */
[----:B------:R-:W-:Y:S02]  /*3970*/  UMOV UR5, 0x1 ;  /* 0x0000000100057882 */ /* 0x000fe40000000000 */
[----:B------:R-:W-:-:S04]  /*3980*/  USHF.R.U32.HI UR6, URZ, 0x5, UR6 ;  /* 0x00000005ff067899 */ /* 0x000fc80008011606 */
[----:B------:R-:W-:Y:S02]  /*3990*/  USHF.L.U32 UR8, UR8, UR6, URZ ;  /* 0x0000000608087299 */ /* 0x000fe400080006ff */
[----:B------:R-:W-:-:S04]  /*39a0*/  USHF.L.U32 UR5, UR5, UR6, URZ ;  /* 0x0000000605057299 */ /* 0x000fc800080006ff */
[----:B-1----:R-:W-:-:S04]  /*39b0*/  LOP3.LUT R0, R0, UR8, RZ, 0xc0, !PT ;  /* 0x0000000800007c12 */ /* 0x002fc8000f8ec0ff */
[----:B------:R-:W-:-:S13]  /*39c0*/  ISETP.NE.AND P0, PT, R0, UR8, PT ;  /* 0x0000000800007c0c */ /* 0x000fda000bf05270 */
[----:B------:R-:W-:Y:S05]  /*39d0*/  @P0 BRA `(.L_x_62) ;  /* 0x0000000000580947 */ /* 0x000fea0003800000 */
[----:B------:R-:W1:Y:S02]  /*39e0*/  LDS R0, [UR4+0x18] ;  /* 0x00001804ff007984 */ /* 0x000e640008000800 */
[----:B-1----:R-:W-:-:S04]  /*39f0*/  LOP3.LUT R0, R0, UR5, RZ, 0xc0, !PT ;  /* 0x0000000500007c12 */ /* 0x002fc8000f8ec0ff */
[----:B------:R-:W-:-:S13]  /*3a00*/  ISETP.NE.AND P0, PT, R0, UR5, PT ;  /* 0x0000000500007c0c */ /* 0x000fda000bf05270 */
[----:B------:R-:W-:Y:S05]  /*3a10*/  @P0 BRA `(.L_x_63) ;  /* 0x00000000003c0947 */ /* 0x000fea0003800000 */
[----:B------:R-:W1:Y:S01]  /*3a20*/  S2R R2, SR_LANEID ;  /* 0x0000000000027919 */ /* 0x000e620000000000 */
[----:B------:R-:W-:Y:S01]  /*3a30*/  ULOP3.LUT UR8, URZ, UR8, URZ, 0x33, !UPT ;  /* 0x00000008ff087292 */ /* 0x000fe2000f8e33ff */
[----:B------:R-:W-:Y:S02]  /*3a40*/  VOTEU.ANY UR7, UPT, PT ;  /* 0x0000000000077886 */ /* 0x000fe400038e0100 */
[----:B------:R-:W-:-:S03]  /*3a50*/  UFLO.U32 UR7, UR7 ;  /* 0x00000007000772bd */ /* 0x000fc600080e0000 */
[----:B------:R-:W-:-:S04]  /*3a60*/  IMAD.U32 R0, RZ, RZ, UR8 ;  /* 0x00000008ff007e24 */ /* 0x000fc8000f8e00ff */
[----:B------:R2:W4:Y:S02]  /*3a70*/  REDUX UR6, R0 ;  /* 0x00000000000673c4 */ /* 0x0005240000000000 */
[----:B------:R1:W-:Y:S02]  /*3a80*/  UTCATOMSWS.AND URZ, UR8 ;  /* 0x0000000800ff79e3 */ /* 0x0003e40008000000 */
[----:B-1----:R-:W-:Y:S02]  /*3a90*/  ISETP.EQ.U32.AND P0, PT, R2, UR7, PT ;  /* 0x0000000702007c0c */ /* 0x002fe4000bf02070 */
[----:B--2---:R-:W-:Y:S02]  /*3aa0*/  LOP3.LUT R0, RZ, UR5, RZ, 0x33, !PT ;  /* 0x00000005ff007c12 */ /* 0x004fe4000f8e33ff */
[----:B----4-:R-:W-:Y:S02]  /*3ab0*/  MOV R2, UR6 ;  /* 0x0000000600027c02 */ /* 0x010fe40008000f00 */
[----:B------:R-:W1:Y:S07]  /*3ac0*/  REDUX UR5, R0 ;  /* 0x00000000000573c4 */ /* 0x000e6e0000000000 */
[----:B------:R2:W-:Y:S01]  /*3ad0*/  @P0 ATOMS.AND RZ, [UR4+0x14], R2 ;  /* 0x00001402ffff098c */ /* 0x0005e2000a800004 */
[----:B-1----:R-:W-:-:S05]  /*3ae0*/  IMAD.U32 R0, RZ, RZ, UR5 ;  /* 0x00000005ff007e24 */ /* 0x002fca000f8e00ff */
[----:B------:R2:W-:Y:S01]  /*3af0*/  @P0 ATOMS.AND RZ, [UR4+0x18], R0 ;  /* 0x00001800ffff098c */ /* 0x0005e2000a800004 */
[----:B------:R-:W-:Y:S05]  /*3b00*/  BRA `(.L_x_64) ;  /* 0x0000000000147947 */ /* 0x000fea0003800000 */
.L_x_63:
[----:B------:R-:W-:Y:S02]  /*3b10*/  MOV R2, 0x3b30 ;  /* 0x00003b3000027802 */ /* 0x000fe40000000f00 */
[----:B---3-5:R-:W-:Y:S05]  /*3b20*/  CALL.REL.NOINC `($__internal_0_$__cuda_sm10x_tcgen05_guardrail_trap_col_being_dealloced_not_returned_by_alloc) ;  /* 0x0000008000c87944 */ /* 0x028fea0003c00000 */
[----:B------:R-:W-:Y:S05]  /*3b30*/  BRA `(.L_x_64) ;  /* 0x0000000000087947 */ /* 0x000fea0003800000 */
.L_x_62:
[----:B------:R-:W-:Y:S02]  /*3b40*/  MOV R2, 0x3b60 ;  /* 0x00003b6000027802 */ /* 0x000fe40000000f00 */
[----:B---3-5:R-:W-:Y:S05]  /*3b50*/  CALL.REL.NOINC `($__internal_2_$__cuda_sm10x_tcgen05_guardrail_trap_unallocated_columns_being_dealloced) ;  /* 0x0000008000d47944 */ /* 0x028fea0003c00000 */
.L_x_64:
[----:B------:R-:W-:Y:S01]  /*3b60*/  NOP ;  /* 0x0000000000007918 */ /* 0x000fe20000000000 */
[----:B------:R-:W-:Y:S05]  /*3b70*/  EXIT ;  /* 0x000000000000794d */ /* 0x000fea0003800000 */
.L_x_46:
[----:B------:R-:W-:-:S09]  /*3b80*/  UISETP.NE.OR UP2, UPT, UR8, 0x3, !UP2 ;  /* 0x000000030800788c */ /* 0x000fd2000d745670 */
[----:B------:R-:W-:Y:S05]  /*3b90*/  BRA.U UP2, `(.L_x_65) ;  /* 0x0000001502707547 */ /* 0x000fea000b800000 */
[----:B------:R-:W1:Y:S01]  /*3ba0*/  LDC R0, c[0x0][0xb30] ;  /* 0x0002cc00ff007b82 */ /* 0x000e620000000800 */
[----:B------:R-:W2:Y:S01]  /*3bb0*/  LDCU.64 UR8, c[0x0][0x888] ;  /* 0x00011100ff0877ac */ /* 0x000ea20008000a00 */
[----:B------:R-:W-:Y:S01]  /*3bc0*/  CS2R R28, SRZ ;  /* 0x00000000001c7805 */ /* 0x000fe2000001ff00 */
[----:B------:R-:W-:Y:S01]  /*3bd0*/  IMAD.MOV.U32 R25, RZ, RZ, 0x2000 ;  /* 0x00002000ff197424 */ /* 0x000fe200078e00ff */
[----:B------:R-:W4:Y:S04]  /*3be0*/  LDCU.64 UR4, c[0x0][0x890] ;  /* 0x00011200ff0477ac */ /* 0x000f280008000a00 */
[----:B------:R-:W3:Y:S01]  /*3bf0*/  LDC R24, c[0x0][0x370] ;  /* 0x0000dc00ff187b82 */ /* 0x000ee20000000800 */
[----:B------:R-:W-:Y:S01]  /*3c00*/  UMOV UR7, 0x400 ;  /* 0x0000040000077882 */ /* 0x000fe20000000000 */
[----:B------:R-:W-:-:S02]  /*3c10*/  UPLOP3.LUT UP1, UPT, UPT, UPT, UPT, 0x40, 0x4 ;  /* 0x000000000004789c */ /* 0x000fc40003f2e870 */
[----:B------:R-:W-:-:S04]  /*3c20*/  ULEA UR7, UR37, UR7, 0x18 ;  /* 0x0000000725077291 */ /* 0x000fc8000f8ec0ff */
[----:B------:R-:W3:Y:S01]  /*3c30*/  LDC R3, c[0x0][0xb0c] ;  /* 0x0002c300ff037b82 */ /* 0x000ee20000000800 */
[----:B------:R-:W-:Y:S02]  /*3c40*/  UIADD3 UR41, UPT, UPT, UR7, 0x20, URZ ;  /* 0x0000002007297890 */ /* 0x000fe4000fffe0ff */
[----:B--2---:R-:W-:Y:S02]  /*3c50*/  UISETP.NE.U32.AND UP2, UPT, UR8, URZ, UPT ;  /* 0x000000ff0800728c */ /* 0x004fe4000bf45070 */
[----:B------:R-:W-:Y:S02]  /*3c60*/  UIADD3 UR33, UPT, UPT, UR7, 0x28, URZ ;  /* 0x0000002807217890 */ /* 0x000fe4000fffe0ff */
[----:B----4-:R-:W-:Y:S01]  /*3c70*/  UISETP.NE.U32.AND UP3, UPT, UR4, URZ, UPT ;  /* 0x000000ff0400728c */ /* 0x010fe2000bf65070 */
[----:B------:R-:W2:Y:S01]  /*3c80*/  LDC R18, c[0x0][0xb20] ;  /* 0x0002c800ff127b82 */ /* 0x000ea20000000800 */
[----:B-1----:R-:W-:Y:S01]  /*3c90*/  ISETP.NE.AND P1, PT, R0, 0x1, PT ;  /* 0x000000010000780c */ /* 0x002fe20003f25270 */
[----:B------:R-:W-:-:S02]  /*3ca0*/  UISETP.NE.AND.EX UP2, UPT, UR9, URZ, UPT, UP2 ;  /* 0x000000ff0900728c */ /* 0x000fc4000bf45320 */
[----:B------:R-:W-:Y:S02]  /*3cb0*/  UIADD3 UR25, UPT, UPT, UR7, 0x30, URZ ;  /* 0x0000003007197890 */ /* 0x000fe4000fffe0ff */
[----:B------:R-:W-:Y:S02]  /*3cc0*/  UIADD3 UR17, UPT, UPT, UR7, 0x38, URZ ;  /* 0x0000003807117890 */ /* 0x000fe4000fffe0ff */
[----:B------:R-:W1:Y:S01]  /*3cd0*/  LDC.64 R30, c[0x0][0x348] ;  /* 0x0000d200ff1e7b82 */ /* 0x000e620000000a00 */
[----:B------:R-:W-:-:S07]  /*3ce0*/  UISETP.NE.AND.EX UP3, UPT, UR5, URZ, UPT, UP3 ;  /* 0x000000ff0500728c */ /* 0x000fce000bf65330 */
[----:B------:R-:W4:Y:S08]  /*3cf0*/  LDC.64 R16, c[0x0][0xb10] ;  /* 0x0002c400ff107b82 */ /* 0x000f300000000a00 */
[----:B------:R-:W1:Y:S08]  /*3d00*/  LDC.64 R6, c[0x0][0xb18] ;  /* 0x0002c600ff067b82 */ /* 0x000e700000000a00 */
[----:B------:R-:W1:Y:S08]  /*3d10*/  LDC.64 R4, c[0x0][0xb28] ;  /* 0x0002ca00ff047b82 */ /* 0x000e700000000a00 */
[----:B--23--:R-:W1:Y:S02]  /*3d20*/  LDC R19, c[0x0][0x374] ;  /* 0x0000dd00ff137b82 */ /* 0x00ce640000000800 */
.L_x_80:
[C---:B------:R-:W-:Y:S02]  /*3d30*/  LEA R0, R29.reuse, UR7, 0x3 ;  /* 0x000000071d007c11 */ /* 0x040fe4000f8e18ff */
[----:B------:R-:W-:Y:S02]  /*3d40*/  SHF.L.U32 R2, R28, 0x1f, RZ ;  /* 0x0000001f1c027819 */ /* 0x000fe400000006ff */
[----:B------:R-:W-:Y:S02]  /*3d50*/  LEA R20, R29, UR7, 0x4 ;  /* 0x000000071d147c11 */ /* 0x000fe4000f8e20ff */
[----:B--2---:R-:W2:Y:S02]  /*3d60*/  SYNCS.PHASECHK.TRANS64.TRYWAIT P0, [R0+URZ+0x70], R2 ;  /* 0x00007002000075a7 */ /* 0x004ea400080011ff */
[----:B--2---:R-:W-:Y:S05]  /*3d70*/  @!P0 BRA `(.L_x_66) ;  /* 0x0000007800348947 */ /* 0x004fea0003800000 */
.L_x_188:
[----:B------:R-:W-:Y:S01]  /*3d80*/  ISETP.GE.AND P0, PT, R26, 0x1, PT ;  /* 0x000000011a00780c */ /* 0x000fe20003f06270 */
[----:B------:R-:W3:Y:S01]  /*3d90*/  LDS.128 R20, [R20+0x100] ;  /* 0x0001000014147984 */ /* 0x000ee20000000c00 */
[----:B--2---:R-:W-:Y:S01]  /*3da0*/  VIADD R0, R0, 0x80 ;  /* 0x0000008000007836 */ /* 0x004fe20000000000 */
[----:B------:R-:W-:Y:S01]  /*3db0*/  @!PT LDS RZ, [RZ] ;  /* 0x00000000fffff984 */ /* 0x000fe20000000800 */
[----:B------:R-:W-:Y:S01]  /*3dc0*/  @!PT LDS RZ, [RZ] ;  /* 0x00000000fffff984 */ /* 0x000fe20000000800 */
[----:B------:R-:W-:Y:S01]  /*3dd0*/  @!PT LDS RZ, [RZ] ;  /* 0x00000000fffff984 */ /* 0x000fe20000000800 */
[----:B------:R-:W-:Y:S01]  /*3de0*/  @!PT LDS RZ, [RZ] ;  /* 0x00000000fffff984 */ /* 0x000fe20000000800 */
[----:B------:R2:W-:Y:S06]  /*3df0*/  MEMBAR.ALL.CTA ;  /* 0x0000000000007992 */ /* 0x0005ec0000008000 */
[----:B--2---:R-:W2:Y:S01]  /*3e00*/  FENCE.VIEW.ASYNC.S ;  /* 0x00000000000073c6 */ /* 0x004ea20000000000 */
[----:B------:R-:W-:Y:S04]  /*3e10*/  PRMT R0, RZ, 0x654, R0 ;  /* 0x00000654ff007816 */ /* 0x000fe80000000000 */
[----:B--2---:R2:W-:Y:S01]  /*3e20*/  SYNCS.ARRIVE.TRANS64.RED.A1T0 RZ, [R0+URZ], RZ ;  /* 0x000000ff00ff79a7 */ /* 0x0045e200081004ff */
[----:B---3--:R-:W-:Y:S11]  /*3e30*/  LOP3.LUT P3, RZ, R22, 0x1, RZ, 0xc0, !PT ;  /* 0x0000000116ff7812 */ /* 0x008ff6000786c0ff */
[----:B------:R-:W-:Y:S02]  /*3e40*/  @!UPT UIADD3 URZ, UPT, UPT, URZ, URZ, URZ ;  /* 0x000000fffffff290 */ /* 0x000fe4000fffe0ff */
[----:B------:R-:W-:Y:S02]  /*3e50*/  @P3 MOV R11, R20 ;  /* 0x00000014000b3202 */ /* 0x000fe40000000f00 */
[----:B------:R-:W-:Y:S01]  /*3e60*/  @P3 LOP3.LUT R10, R21, 0xffff, RZ, 0xc0, !PT ;  /* 0x0000ffff150a3812 */ /* 0x000fe200078ec0ff */
[----:B--2---:R-:W-:Y:S06]  /*3e70*/  @!P0 BRA `(.L_x_67) ;  /* 0x0000000000a48947 */ /* 0x004fec0003800000 */
[-C--:B-1----:R-:W-:Y:S01]  /*3e80*/  IMAD.HI.U32 R0, R19, R7.reuse, RZ ;  /* 0x0000000713007227 */ /* 0x082fe200078e00ff */
[----:B------:R-:W-:Y:S02]  /*3e90*/  ISETP.NE.AND P0, PT, R6, 0x1, PT ;  /* 0x000000010600780c */ /* 0x000fe40003f05270 */
[----:B------:R-:W-:Y:S01]  /*3ea0*/  ISETP.NE.AND P2, PT, R26, 0x1, PT ;  /* 0x000000011a00780c */ /* 0x000fe20003f45270 */
[----:B----4-:R-:W-:Y:S01]  /*3eb0*/  IMAD.HI.U32 R9, R24, R16, RZ ;  /* 0x0000001018097227 */ /* 0x010fe200078e00ff */
[----:B------:R-:W-:Y:S02]  /*3ec0*/  SHF.R.U32.HI R0, RZ, R18, R0 ;  /* 0x00000012ff007219 */ /* 0x000fe40000011600 */
[----:B------:R-:W-:Y:S01]  /*3ed0*/  ISETP.NE.AND P4, PT, R3, 0x1, PT ;  /* 0x000000010300780c */ /* 0x000fe20003f85270 */
[----:B------:R-:W-:Y:S01]  /*3ee0*/  IMAD.HI.U32 R13, R10, R7, RZ ;  /* 0x000000070a0d7227 */ /* 0x000fe200078e00ff */
[----:B------:R-:W-:Y:S02]  /*3ef0*/  SHF.R.U32.HI R9, RZ, R17, R9 ;  /* 0x00000011ff097219 */ /* 0x000fe40000011609 */
[----:B------:R-:W-:Y:S01]  /*3f00*/  SEL R0, R19, R0, !P0 ;  /* 0x0000000013007207 */ /* 0x000fe20004000000 */
[----:B------:R-:W-:Y:S01]  /*3f10*/  IMAD.HI.U32 R12, R11, R16, RZ ;  /* 0x000000100b0c7227 */ /* 0x000fe200078e00ff */
[----:B------:R-:W-:Y:S03]  /*3f20*/  SEL R9, R24, R9, !P4 ;  /* 0x0000000918097207 */ /* 0x000fe60006000000 */
[-C--:B------:R-:W-:Y:S01]  /*3f30*/  IMAD.HI.U32 R8, R0, R4.reuse, RZ ;  /* 0x0000000400087227 */ /* 0x080fe200078e00ff */
[----:B------:R-:W-:Y:S03]  /*3f40*/  SHF.R.U32.HI R12, RZ, R17, R12 ;  /* 0x00000011ff0c7219 */ /* 0x000fe6000001160c */
[----:B------:R-:W-:Y:S01]  /*3f50*/  IMAD.HI.U32 R2, R9, R4, RZ ;  /* 0x0000000409027227 */ /* 0x000fe200078e00ff */
[-C--:B------:R-:W-:Y:S02]  /*3f60*/  @P2 SHF.R.U32.HI R0, RZ, R5.reuse, R8 ;  /* 0x00000005ff002219 */ /* 0x080fe40000011608 */
[----:B------:R-:W-:Y:S02]  /*3f70*/  SHF.R.U32.HI R8, RZ, R18, R13 ;  /* 0x00000012ff087219 */ /* 0x000fe4000001160d */
[----:B------:R-:W-:Y:S01]  /*3f80*/  @P2 SHF.R.U32.HI R9, RZ, R5, R2 ;  /* 0x00000005ff092219 */ /* 0x000fe20000011602 */
[----:B------:R-:W-:Y:S01]  /*3f90*/  IMAD R0, R26, R0, RZ ;  /* 0x000000001a007224 */ /* 0x000fe200078e02ff */
[----:B------:R-:W-:Y:S02]  /*3fa0*/  SEL R8, R10, R8, !P0 ;  /* 0x000000080a087207 */ /* 0x000fe40004000000 */
[----:B------:R-:W-:Y:S01]  /*3fb0*/  SEL R2, R11, R12, !P4 ;  /* 0x0000000c0b027207 */ /* 0x000fe20006000000 */
[----:B------:R-:W-:Y:S01]  /*3fc0*/  IMAD R12, R26, R9, RZ ;  /* 0x000000091a0c7224 */ /* 0x000fe200078e02ff */
[C---:B------:R-:W-:Y:S01]  /*3fd0*/  ISETP.GE.AND P0, PT, R8.reuse, R0, PT ;  /* 0x000000000800720c */ /* 0x040fe20003f06270 */
[----:B------:R-:W-:Y:S03]  /*3fe0*/  IMAD.HI.U32 R0, R8, R4, RZ ;  /* 0x0000000408007227 */ /* 0x000fe600078e00ff */
[----:B------:R-:W-:Y:S02]  /*3ff0*/  ISETP.GE.OR P0, PT, R2, R12, P0 ;  /* 0x0000000c0200720c */ /* 0x000fe40000706670 */
[-C--:B------:R-:W-:Y:S04]  /*4000*/  SHF.R.U32.HI R0, RZ, R5.reuse, R0 ;  /* 0x00000005ff007219 */ /* 0x080fe80000011600 */
[----:B------:R-:W-:Y:S05]  /*4010*/  SEL R13, R8, R0, !P2 ;  /* 0x00000000080d7207 */ /* 0x000fea0005000000 */
[----:B------:R-:W-:Y:S02]  /*4020*/  IMAD.MOV R12, RZ, RZ, -R13 ;  /* 0x000000ffff0c7224 */ /* 0x000fe400078e0a0d */
[----:B------:R-:W-:Y:S04]  /*4030*/  @!P0 IMAD.HI.U32 R0, R2, R4, RZ ;  /* 0x0000000402008227 */ /* 0x000fe800078e00ff */
[----:B------:R-:W-:Y:S01]  /*4040*/  IMAD R12, R26, R12, R8 ;  /* 0x0000000c1a0c7224 */ /* 0x000fe200078e0208 */
[----:B------:R-:W-:Y:S04]  /*4050*/  @!P0 SHF.R.U32.HI R0, RZ, R5, R0 ;  /* 0x00000005ff008219 */ /* 0x000fe80000011600 */
[----:B------:R-:W-:Y:S04]  /*4060*/  @!P0 SEL R0, R2, R0, !P2 ;  /* 0x0000000002008207 */ /* 0x000fe80005000000 */
[----:B------:R-:W-:Y:S01]  /*4070*/  @!P0 IADD3 R13, PT, PT, R13, -R0, RZ ;  /* 0x800000000d0d8210 */ /* 0x000fe20007ffe0ff */
[----:B------:R-:W-:Y:S01]  /*4080*/  @!P0 IMAD R0, R9, R12, R0 ;  /* 0x0000000c09008224 */ /* 0x000fe200078e0200 */
[----:B------:R-:W-:Y:S01]  /*4090*/  IADD3 R9, PT, PT, -R8, RZ, RZ ;  /* 0x000000ff08097210 */ /* 0x000fe20007ffe1ff */
[--C-:B------:R-:W-:Y:S02]  /*40a0*/  IMAD.MOV R12, RZ, RZ, -R2.reuse ;  /* 0x000000ffff0c7224 */ /* 0x100fe400078e0a02 */
[----:B------:R-:W-:Y:S02]  /*40b0*/  @!P0 IMAD R8, R13, R26, R2 ;  /* 0x0000001a0d088224 */ /* 0x000fe400078e0202 */
[----:B------:R-:W-:Y:S02]  /*40c0*/  @!P0 IMAD.MOV.U32 R2, RZ, RZ, R0 ;  /* 0x000000ffff028224 */ /* 0x000fe400078e0000 */
[----:B------:R-:W-:Y:S02]  /*40d0*/  IMAD R11, R3, R12, R11 ;  /* 0x0000000c030b7224 */ /* 0x000fe400078e020b */
[----:B------:R-:W-:Y:S02]  /*40e0*/  IMAD R10, R6, R9, R10 ;  /* 0x00000009060a7224 */ /* 0x000fe400078e020a */
[----:B------:R-:W-:Y:S02]  /*40f0*/  IMAD R11, R2, R3, R11 ;  /* 0x00000003020b7224 */ /* 0x000fe400078e020b */
[----:B------:R-:W-:Y:S02]  /*4100*/  IMAD R10, R8, R6, R10 ;  /* 0x00000006080a7224 */ /* 0x000fe400078e020a */
.L_x_67:
[----:B------:R-:W-:Y:S05]  /*4110*/  BRA.U UP1, `(.L_x_68) ;  /* 0x0000000101107547 */ /* 0x000fea000b800000 */
[----:B------:R-:W-:Y:S04]  /*4120*/  MOV R2, UR6 ;  /* 0x0000000600027c02 */ /* 0x000fe80008000f00 */
[----:B------:R-:W-:Y:S04]  /*4130*/  SHF.L.U32 R2, R2, 0x1f, RZ ;  /* 0x0000001f02027819 */ /* 0x000fe800000006ff */
[----:B------:R-:W2:Y:S02]  /*4140*/  SYNCS.PHASECHK.TRANS64.TRYWAIT P0, [UR7+0x68], R2 ;  /* 0x00006802ff0075a7 */ /* 0x000ea40008001107 */
[----:B--2---:R-:W-:Y:S05]  /*4150*/  @!P0 BRA `(.L_x_69) ;  /* 0x0000007400508947 */ /* 0x004fea0003800000 */
.L_x_68:
[----:B------:R-:W-:Y:S01]  /*4160*/  R2UR UR43, R15 ;  /* 0x000000000f2b72ca */ /* 0x000fe200000e0000 */
[----:B------:R-:W-:Y:S01]  /*4170*/  IMAD.MOV.U32 R32, RZ, RZ, 0x1 ;  /* 0x00000001ff207424 */ /* 0x000fe200078e00ff */
[----:B------:R-:W-:Y:S02]  /*4180*/  R2UR UR42, R14 ;  /* 0x000000000e2a72ca */ /* 0x000fe400000e0000 */
[----:B------:R-:W-:Y:S02]  /*4190*/  ISETP.NE.U32.AND P2, PT, RZ, UR4, PT ;  /* 0x00000004ff007c0c */ /* 0x000fe4000bf45070 */
[----:B------:R-:W-:Y:S02]  /*41a0*/  SHF.L.U32 R32, R32, 0x1f, RZ ;  /* 0x0000001f20207819 */ /* 0x000fe400000006ff */
[----:B------:R-:W-:Y:S05]  /*41b0*/  ISETP.NE.AND.EX P2, PT, RZ, UR5, PT, P2 ;  /* 0x00000005ff007c0c */ /* 0x000fea000bf45320 */
[----:B------:R-:W-:Y:S02]  /*41c0*/  USHF.L.U32 UR43, UR43, 0x6, URZ ;  /* 0x000000062b2b7899 */ /* 0x000fe400080006ff */
[----:B------:R-:W-:Y:S01]  /*41d0*/  USHF.L.U32 UR42, UR42, 0x8, URZ ;  /* 0x000000082a2a7899 */ /* 0x000fe200080006ff */
[----:B------:R-:W-:Y:S11]  /*41e0*/  BRA.U !UP3, `(.L_x_70) ;  /* 0x000000010b347547 */ /* 0x000ff6000b800000 */
[----:B------:R-:W-:Y:S01]  /*41f0*/  UPLOP3.LUT UP0, UPT, UPT, UPT, UP2, 0x80, 0x8 ;  /* 0x000000000008789c */ /* 0x000fe20003f0f020 */
[----:B--2---:R-:W-:Y:S02]  /*4200*/  HFMA2 R0, -RZ, RZ, 0, 5.9604644775390625e-08 ;  /* 0x00000001ff007431 */ /* 0x004fe400000001ff */
[----:B------:R-:W-:Y:S03]  /*4210*/  IMAD.MOV.U32 R64, RZ, RZ, 0x1 ;  /* 0x00000001ff407424 */ /* 0x000fe600078e00ff */
[----:B------:R-:W-:Y:S05]  /*4220*/  PLOP3.LUT P0, PT, PT, PT, UP0, 0x80, 0x8 ;  /* 0x000000000008781c */ /* 0x000fea0003f0f008 */
[----:B------:R-:W2:Y:S01]  /*4230*/  @UP0 LDCU.64 UR10, c[0x0][0x888] ;  /* 0x00011100ff0a07ac */ /* 0x000ea20008000a00 */
[----:B------:R-:W-:Y:S07]  /*4240*/  @UP0 UIMAD UR8, UR36, UR4, URZ ;  /* 0x00000004240802a4 */ /* 0x000fee000f8e02ff */
[----:B------:R-:W-:Y:S01]  /*4250*/  @!P0 PRMT R64, R0, 0x7610, R64 ;  /* 0x0000761000408816 */ /* 0x000fe20000000040 */
[----:B--2---:R-:W-:Y:S03]  /*4260*/  @UP0 UIMAD.WIDE UR10, UR8, 0x4, UR10 ;  /* 0x00000004080a08a5 */ /* 0x004fe6000f8e020a */
[----:B------:R-:W2:Y:S03]  /*4270*/  @!UP0 LDCU UR8, c[0x0][0x880] ;  /* 0x00011000ff0887ac */ /* 0x000ea60008000800 */
[----:B------:R-:W-:Y:S01]  /*4280*/  IMAD.U32 R8, RZ, RZ, UR10 ;  /* 0x0000000aff087e24 */ /* 0x000fe2000f8e00ff */
[----:B------:R-:W-:Y:S05]  /*4290*/  MOV R9, UR11 ;  /* 0x0000000b00097c02 */ /* 0x000fea0008000f00 */
[----:B-----5:R3:W5:Y:S02]  /*42a0*/  @P0 LDG.E R35, desc[UR46][R8.64] ;  /* 0x0000002e08230981 */ /* 0x020764000c1e1900 */
[----:B--23--:R-:W-:Y:S07]  /*42b0*/  @!P0 IMAD.U32 R35, RZ, RZ, UR8 ;  /* 0x00000008ff238e24 */ /* 0x00cfee000f8e00ff */
.L_x_70:
[----:B-----5:R-:W-:Y:S01]  /*42c0*/  @!P2 FSETP.EQ.AND P0, PT, R35, RZ, PT ;  /* 0x000000ff2300a20b */ /* 0x020fe20003f02000 */
[----:B------:R-:W-:Y:S01]  /*42d0*/  @!UPT UIADD3 URZ, UPT, UPT, URZ, URZ, URZ ;  /* 0x000000fffffff290 */ /* 0x000fe2000fffe0ff */
[----:B------:R-:W-:Y:S11]  /*42e0*/  @!P2 BRA `(.L_x_71) ;  /* 0x000000000014a947 */ /* 0x000ff60003800000 */
[----:B------:R-:W-:Y:S02]  /*42f0*/  LOP3.LUT P2, RZ, R64, 0xff, RZ, 0xc0, !PT ;  /* 0x000000ff40ff7812 */ /* 0x000fe4000784c0ff */
[----:B------:R-:W-:Y:S04]  /*4300*/  PLOP3.LUT P0, PT, PT, PT, UP0, 0x80, 0x8 ;  /* 0x000000000008781c */ /* 0x000fe80003f0f008 */
[----:B------:R-:W-:Y:S07]  /*4310*/  PLOP3.LUT P0, PT, P0, PT, PT, 0x8, 0x80 ;  /* 0x000000000080781c */ /* 0x000fee000070e170 */
[----:B------:R-:W-:Y:S11]  /*4320*/  @P2 FSETP.EQ.AND P0, PT, R35, RZ, PT ;  /* 0x000000ff2300220b */ /* 0x000ff60003f02000 */
[----:B------:R-:W-:Y:S02]  /*4330*/  @!UPT UIADD3 URZ, UPT, UPT, URZ, URZ, URZ ;  /* 0x000000fffffff290 */ /* 0x000fe4000fffe0ff */
.L_x_71:
[----:B------:R-:W3:Y:S01]  /*4340*/  SYNCS.PHASECHK.TRANS64.TRYWAIT P2, [UR7+0x40], R32 ;  /* 0x00004020ff0075a7 */ /* 0x000ee20008041107 */
[----:B------:R-:W-:Y:S04]  /*4350*/  ELECT P4, URZ, PT ;  /* 0x0000000000ff782f */ /* 0x000fe80003880000 */
[----:B------:R-:W-:Y:S11]  /*4360*/  PLOP3.LUT P4, PT, P0, P4, PT, 0xf2, 0x2f ;  /* 0x00000000002f781c */ /* 0x000ff60000789e72 */
[----:B------:R-:W-:Y:S02]  /*4370*/  @!UPT UIADD3 URZ, UPT, UPT, URZ, URZ, URZ ;  /* 0x000000fffffff290 */ /* 0x000fe4000fffe0ff */
[----:B-1----:R-:W-:Y:S05]  /*4380*/  @!P4 IADD3 R8, P0, PT, R30, 0x580, RZ ;  /* 0x000005801e08c810 */ /* 0x002fea0007f1e0ff */
[----:B--2---:R-:W-:Y:S01]  /*4390*/  @!P4 IMAD.X R2, RZ, RZ, R31, P0 ;  /* 0x000000ffff02c224 */ /* 0x004fe200000e061f */
[----:B---3--:R-:W-:Y:S07]  /*43a0*/  @!P2 BRA `(.L_x_72) ;  /* 0x0000007000d4a947 */ /* 0x008fee0003800000 */
.L_x_191:
[----:B------:R-:W-:Y:S01]  /*43b0*/  @!P4 R2UR UR9, R8 ;  /* 0x000000000809c2ca */ /* 0x000fe200000e0000 */
[----:B------:R-:W-:Y:S01]  /*43c0*/  VOTEU.ALL UP1, P4 ;  /* 0x0000000000ff7886 */ /* 0x000fe20002020000 */
[----:B------:R-:W-:Y:S01]  /*43d0*/  @!P4 R2UR UR8, R2 ;  /* 0x000000000208c2ca */ /* 0x000fe200000e0000 */
[----:B-1----:R-:W-:Y:S01]  /*43e0*/  @!P4 IMAD.MOV.U32 R0, RZ, RZ, 0x2000 ;  /* 0x00002000ff00c424 */ /* 0x002fe200078e00ff */
[----:B------:R-:W-:Y:S01]  /*43f0*/  UMOV UR44, UR36 ;  /* 0x00000024002c7c82 */ /* 0x000fe20008000000 */
[----:B------:R-:W-:Y:S02]  /*4400*/  UPRMT UR21, UR37, 0x654, UR41 ;  /* 0x0000065425157896 */ /* 0x000fe40008000029 */
[----:B------:R-:W-:Y:S01]  /*4410*/  @!UP1 UIADD3 UR40, UPT, UPT, UR7, 0x400, URZ ;  /* 0x0000040007289890 */ /* 0x000fe2000fffe0ff */
[----:B------:R-:W-:Y:S05]  /*4420*/  VOTEU.ALL UP1, P4 ;  /* 0x0000000000ff7886 */ /* 0x000fea0002020000 */
[----:B------:R-:W-:Y:S01]  /*4430*/  IMAD.U32 R8, RZ, RZ, UR9 ;  /* 0x00000009ff087e24 */ /* 0x000fe2000f8e00ff */
[----:B------:R-:W-:Y:S01]  /*4440*/  UMOV UR9, 0x10000000 ;  /* 0x1000000000097882 */ /* 0x000fe20000000000 */
[----:B------:R-:W-:Y:S01]  /*4450*/  IMAD.U32 R9, RZ, RZ, UR8 ;  /* 0x00000008ff097e24 */ /* 0x000fe2000f8e00ff */
[----:B------:R-:W-:Y:S02]  /*4460*/  UMOV UR8, 0x0 ;  /* 0x0000000000087882 */ /* 0x000fe40000000000 */
[----:B------:R-:W-:Y:S02]  /*4470*/  @!P4 R2UR UR10, R8 ;  /* 0x00000000080ac2ca */ /* 0x000fe400000e0000 */
[----:B------:R-:W-:Y:S02]  /*4480*/  @!P4 R2UR UR11, R9 ;  /* 0x00000000090bc2ca */ /* 0x000fe400000e0000 */
[----:B------:R-:W-:Y:S05]  /*4490*/  @!P4 IADD3 R8, P0, PT, R30, 0x580, RZ ;  /* 0x000005801e08c810 */ /* 0x000fea0007f1e0ff */
[----:B------:R-:W-:Y:S06]  /*44a0*/  @!P4 IMAD.X R2, RZ, RZ, R31, P0 ;  /* 0x000000ffff02c224 */ /* 0x000fec00000e061f */
[----:B------:R1:W-:Y:S01]  /*44b0*/  @!UP1 UTMALDG.3D [UR40], [UR10], desc[UR8] ;  /* 0x000008280a0095b4 */ /* 0x0003e20008011000 */
[----:B------:R1:W-:Y:S01]  /*44c0*/  @!P4 SYNCS.ARRIVE.TRANS64.RED.A0TR RZ, [UR7+0x20], R0 ;  /* 0x00002000ffffc9a7 */ /* 0x0003e20008300407 */
[----:B------:R-:W-:Y:S01]  /*44d0*/  SYNCS.ARRIVE.TRANS64.RED.A1T0 RZ, [UR21], RZ ;  /* 0x000000ffffff79a7 */ /* 0x000fe20008100415 */
[----:B------:R-:W2:Y:S02]  /*44e0*/  SYNCS.PHASECHK.TRANS64.TRYWAIT P2, [UR7+0x48], R32 ;  /* 0x00004820ff0075a7 */ /* 0x000ea40008041107 */
[----:B-12---:R-:W-:Y:S05]  /*44f0*/  @!P2 BRA `(.L_x_73) ;  /* 0x000000700098a947 */ /* 0x006fea0003800000 */
.L_x_193:
[----:B------:R-:W-:Y:S01]  /*4500*/  @!P4 R2UR UR9, R8 ;  /* 0x000000000809c2ca */ /* 0x000fe200000e0000 */
[----:B------:R-:W-:Y:S01]  /*4510*/  VOTEU.ALL UP1, P4 ;  /* 0x0000000000ff7886 */ /* 0x000fe20002020000 */
[----:B------:R-:W-:Y:S01]  /*4520*/  @!P4 R2UR UR8, R2 ;  /* 0x000000000208c2ca */ /* 0x000fe200000e0000 */
[----:B-1----:R-:W-:Y:S01]  /*4530*/  @!P4 IMAD.MOV.U32 R0, RZ, RZ, 0x2000 ;  /* 0x00002000ff00c424 */ /* 0x002fe200078e00ff */
[----:B------:R-:W-:Y:S01]  /*4540*/  UMOV UR35, UR43 ;  /* 0x0000002b00237c82 */ /* 0x000fe20008000000 */
[----:B------:R-:W-:Y:S02]  /*4550*/  UPRMT UR15, UR37, 0x654, UR33 ;  /* 0x00000654250f7896 */ /* 0x000fe40008000021 */
[----:B------:R-:W-:Y:S02]  /*4560*/  @!UP1 UIADD3 UR34, UPT, UPT, UR42, 0x20, URZ ;  /* 0x000000202a229890 */ /* 0x000fe4000fffe0ff */
[----:B------:R-:W-:Y:S01]  /*4570*/  @!UP1 UIADD3 UR32, UPT, UPT, UR7, 0x2400, URZ ;  /* 0x0000240007209890 */ /* 0x000fe2000fffe0ff */
[----:B------:R-:W-:Y:S03]  /*4580*/  VOTEU.ALL UP1, P4 ;  /* 0x0000000000ff7886 */ /* 0x000fe60002020000 */
        /* <DEDUP_REMOVED lines=13> */
.L_x_195:
[----:B------:R-:W-:Y:S01]  /*4660*/  @!P4 R2UR UR9, R8 ;  /* 0x000000000809c2ca */ /* 0x000fe200000e0000 */
[----:B------:R-:W-:Y:S01]  /*4670*/  VOTEU.ALL UP1, P4 ;  /* 0x0000000000ff7886 */ /* 0x000fe20002020000 */
[----:B------:R-:W-:Y:S01]  /*4680*/  @!P4 R2UR UR8, R2 ;  /* 0x000000000208c2ca */ /* 0x000fe200000e0000 */
[----:B-1----:R-:W-:Y:S01]  /*4690*/  @!P4 IMAD.MOV.U32 R0, RZ, RZ, 0x2000 ;  /* 0x00002000ff00c424 */ /* 0x002fe200078e00ff */
[----:B------:R-:W-:Y:S01]  /*46a0*/  UMOV UR27, UR43 ;  /* 0x0000002b001b7c82 */ /* 0x000fe20008000000 */
[----:B------:R-:W-:Y:S01]  /*46b0*/  UMOV UR28, UR36 ;  /* 0x00000024001c7c82 */ /* 0x000fe20008000000 */
[----:B------:R-:W-:Y:S02]  /*46c0*/  @!UP1 UIADD3 UR26, UPT, UPT, UR42, 0x40, URZ ;  /* 0x000000402a1a9890 */ /* 0x000fe4000fffe0ff */
[----:B------:R-:W-:Y:S01]  /*46d0*/  @!UP1 UIADD3 UR24, UPT, UPT, UR7, 0x4400, URZ ;  /* 0x0000440007189890 */ /* 0x000fe2000fffe0ff */
[----:B------:R-:W-:Y:S01]  /*46e0*/  VOTEU.ALL UP1, P4 ;  /* 0x0000000000ff7886 */ /* 0x000fe20002020000 */
[----:B------:R-:W-:Y:S03]  /*46f0*/  UPRMT UR14, UR37, 0x654, UR25 ;  /* 0x00000654250e7896 */ /* 0x000fe60008000019 */
        /* <DEDUP_REMOVED lines=13> */
.L_x_197:
[----:B------:R-:W-:Y:S01]  /*47d0*/  @!P4 R2UR UR9, R8 ;  /* 0x000000000809c2ca */ /* 0x000fe200000e0000 */
[----:B------:R-:W-:Y:S01]  /*47e0*/  VOTEU.ALL UP1, P4 ;  /* 0x0000000000ff7886 */ /* 0x000fe20002020000 */
[----:B------:R-:W-:Y:S01]  /*47f0*/  @!P4 R2UR UR8, R2 ;  /* 0x000000000208c2ca */ /* 0x000fe200000e0000 */
[----:B-1----:R-:W-:Y:S01]  /*4800*/  @!P4 IMAD.MOV.U32 R0, RZ, RZ, 0x2000 ;  /* 0x00002000ff00c424 */ /* 0x002fe200078e00ff */
[----:B------:R-:W-:Y:S01]  /*4810*/  UMOV UR19, UR43 ;  /* 0x0000002b00137c82 */ /* 0x000fe20008000000 */
[----:B------:R-:W-:Y:S01]  /*4820*/  UMOV UR20, UR36 ;  /* 0x0000002400147c82 */ /* 0x000fe20008000000 */
[----:B------:R-:W-:Y:S01]  /*4830*/  @!UP1 UIADD3 UR18, UPT, UPT, UR42, 0x60, URZ ;  /* 0x000000602a129890 */ /* 0x000fe2000fffe0ff */
[----:B------:R-:W-:Y:S01]  /*4840*/  SHF.L.U32 R14, RZ, 0x1f, RZ ;  /* 0x0000001fff0e7819 */ /* 0x000fe200000006ff */
        /* <DEDUP_REMOVED lines=16> */
.L_x_199:
[----:B------:R-:W-:Y:S01]  /*4950*/  @!P4 R2UR UR9, R8 ;  /* 0x000000000809c2ca */ /* 0x000fe200000e0000 */
[----:B------:R-:W-:Y:S01]  /*4960*/  VOTEU.ALL UP1, P4 ;  /* 0x0000000000ff7886 */ /* 0x000fe20002020000 */
[----:B------:R-:W-:Y:S01]  /*4970*/  @!P4 R2UR UR8, R2 ;  /* 0x000000000208c2ca */ /* 0x000fe200000e0000 */
[----:B-1----:R-:W-:Y:S01]  /*4980*/  @!P4 IMAD.MOV.U32 R0, RZ, RZ, 0x2000 ;  /* 0x00002000ff00c424 */ /* 0x002fe200078e00ff */
[----:B------:R-:W-:Y:S01]  /*4990*/  UMOV UR18, 0x0 ;  /* 0x0000000000127882 */ /* 0x000fe20000000000 */
[----:B------:R-:W-:Y:S01]  /*49a0*/  UMOV UR19, 0x10000000 ;  /* 0x1000000000137882 */ /* 0x000fe20000000000 */
[----:B------:R-:W-:Y:S01]  /*49b0*/  @!UP1 UIADD3 UR10, UPT, UPT, UR42, 0x80, URZ ;  /* 0x000000802a0a9890 */ /* 0x000fe2000fffe0ff */
[----:B------:R-:W-:Y:S01]  /*49c0*/  UMOV UR11, UR43 ;  /* 0x0000002b000b7c82 */ /* 0x000fe20008000000 */
[----:B------:R-:W-:Y:S05]  /*49d0*/  UMOV UR12, UR36 ;  /* 0x00000024000c7c82 */ /* 0x000fea0008000000 */
[----:B------:R-:W-:Y:S01]  /*49e0*/  IMAD.U32 R8, RZ, RZ, UR9 ;  /* 0x00000009ff087e24 */ /* 0x000fe2000f8e00ff */
[----:B------:R-:W-:Y:S01]  /*49f0*/  UMOV UR9, UR41 ;  /* 0x0000002900097c82 */ /* 0x000fe20008000000 */
[----:B------:R-:W-:Y:S01]  /*4a00*/  IMAD.U32 R9, RZ, RZ, UR8 ;  /* 0x00000008ff097e24 */ /* 0x000fe2000f8e00ff */
[----:B------:R-:W-:Y:S02]  /*4a10*/  @!UP1 UIADD3 UR8, UPT, UPT, UR7, 0x400, URZ ;  /* 0x0000040007089890 */ /* 0x000fe4000fffe0ff */
[----:B------:R-:W-:Y:S01]  /*4a20*/  @!P4 R2UR UR22, R8 ;  /* 0x000000000816c2ca */ /* 0x000fe200000e0000 */
[----:B------:R-:W-:Y:S01]  /*4a30*/  VOTEU.ALL UP1, P4 ;  /* 0x0000000000ff7886 */ /* 0x000fe20002020000 */
        /* <DEDUP_REMOVED lines=8> */
.L_x_201:
        /* <DEDUP_REMOVED lines=23> */
.L_x_203:
[----:B------:R-:W2:Y:S01]  /*4c30*/  LDC.64 R12, c[0x0][0xb18] ;  /* 0x0002c600ff0c7b82 */ /* 0x000ea20000000a00 */
[----:B------:R-:W-:Y:S01]  /*4c40*/  @!P4 R2UR UR8, R2 ;  /* 0x000000000208c2ca */ /* 0x000fe200000e0000 */
[----:B------:R-:W-:Y:S01]  /*4c50*/  VOTEU.ALL UP1, P4 ;  /* 0x0000000000ff7886 */ /* 0x000fe20002020000 */
[----:B------:R-:W-:Y:S01]  /*4c60*/  @!P4 R2UR UR9, R8 ;  /* 0x000000000809c2ca */ /* 0x000fe200000e0000 */
[----:B-1----:R-:W-:Y:S01]  /*4c70*/  @!P4 IMAD.MOV.U32 R0, RZ, RZ, 0x2000 ;  /* 0x00002000ff00c424 */ /* 0x002fe200078e00ff */
[----:B------:R-:W-:Y:S03]  /*4c80*/  UMOV UR18, 0x0 ;  /* 0x0000000000127882 */ /* 0x000fe60000000000 */
[----:B------:R-:W1:Y:S01]  /*4c90*/  @!P1 LDC R2, c[0x0][0xb0c] ;  /* 0x0002c300ff029b82 */ /* 0x000e620000000800 */
[----:B------:R-:W-:Y:S01]  /*4ca0*/  @!UP1 UIADD3 UR10, UPT, UPT, UR42, 0xc0, URZ ;  /* 0x000000c02a0a9890 */ /* 0x000fe2000fffe0ff */
[----:B------:R-:W-:Y:S01]  /*4cb0*/  @P3 SHF.R.U32.HI R27, RZ, 0x10, R21 ;  /* 0x00000010ff1b3819 */ /* 0x000fe20000011615 */
[----:B------:R-:W-:Y:S01]  /*4cc0*/  UMOV UR19, 0x10000000 ;  /* 0x1000000000137882 */ /* 0x000fe20000000000 */
[----:B------:R-:W-:Y:S01]  /*4cd0*/  UMOV UR11, UR43 ;  /* 0x0000002b000b7c82 */ /* 0x000fe20008000000 */
[----:B------:R-:W-:Y:S01]  /*4ce0*/  UMOV UR12, UR36 ;  /* 0x00000024000c7c82 */ /* 0x000fe20008000000 */
[----:B------:R-:W-:Y:S02]  /*4cf0*/  VIADD R29, R29, 0x1 ;  /* 0x000000011d1d7836 */ /* 0x000fe40000000000 */
[----:B------:R-:W-:Y:S01]  /*4d00*/  IMAD.U32 R9, RZ, RZ, UR8 ;  /* 0x00000008ff097e24 */ /* 0x000fe2000f8e00ff */
[----:B------:R-:W-:Y:S01]  /*4d10*/  @!UP1 UIADD3 UR8, UPT, UPT, UR7, 0x4400, URZ ;  /* 0x0000440007089890 */ /* 0x000fe2000fffe0ff */
[----:B------:R-:W-:Y:S01]  /*4d20*/  IMAD.U32 R8, RZ, RZ, UR9 ;  /* 0x00000009ff087e24 */ /* 0x000fe2000f8e00ff */
[----:B------:R-:W-:Y:S01]  /*4d30*/  VOTEU.ALL UP1, P4 ;  /* 0x0000000000ff7886 */ /* 0x000fe20002020000 */
[----:B------:R-:W-:Y:S01]  /*4d40*/  UMOV UR9, UR25 ;  /* 0x0000001900097c82 */ /* 0x000fe20008000000 */
[----:B------:R-:W-:Y:S02]  /*4d50*/  @!P4 R2UR UR21, R9 ;  /* 0x000000000915c2ca */ /* 0x000fe400000e0000 */
[----:B------:R-:W-:Y:S02]  /*4d60*/  @!P4 R2UR UR20, R8 ;  /* 0x000000000814c2ca */ /* 0x000fe400000e0000 */
[----:B------:R-:W3:Y:S11]  /*4d70*/  LDC.64 R8, c[0x0][0xb10] ;  /* 0x0002c400ff087b82 */ /* 0x000ef60000000a00 */
[----:B------:R1:W-:Y:S01]  /*4d80*/  @!UP1 UTMALDG.3D [UR8], [UR20], desc[UR18] ;  /* 0x00001208140095b4 */ /* 0x0003e20008011000 */
[----:B------:R5:W-:Y:S01]  /*4d90*/  @!P4 SYNCS.ARRIVE.TRANS64.RED.A0TR RZ, [UR7+0x30], R0 ;  /* 0x00003000ffffc9a7 */ /* 0x000be20008300407 */
[C---:B---3--:R-:W-:Y:S01]  /*4da0*/  @!P1 IMAD.HI.U32 R8, R11.reuse, R8, RZ ;  /* 0x000000080b089227 */ /* 0x048fe200078e00ff */
[----:B--2---:R-:W-:Y:S02]  /*4db0*/  @!P1 ISETP.NE.AND P0, PT, R12, 0x1, PT ;  /* 0x000000010c00980c */ /* 0x004fe40003f05270 */
[----:B-1----:R-:W-:Y:S01]  /*4dc0*/  @!P1 ISETP.NE.AND P2, PT, R2, 0x1, PT ;  /* 0x000000010200980c */ /* 0x002fe20003f45270 */
[----:B------:R-:W-:Y:S01]  /*4dd0*/  SYNCS.ARRIVE.TRANS64.RED.A1T0 RZ, [UR14], RZ ;  /* 0x000000ffffff79a7 */ /* 0x000fe2000810040e */
[C---:B------:R-:W-:Y:S01]  /*4de0*/  @!P1 IMAD.HI.U32 R13, R10.reuse, R13, RZ ;  /* 0x0000000d0a0d9227 */ /* 0x040fe200078e00ff */
[----:B------:R-:W-:Y:S04]  /*4df0*/  @!P1 SHF.R.U32.HI R8, RZ, R9, R8 ;  /* 0x00000009ff089219 */ /* 0x000fe80000011608 */
[----:B------:R-:W-:Y:S01]  /*4e00*/  @!P1 SEL R8, R11, R8, !P2 ;  /* 0x000000080b089207 */ /* 0x000fe20005000000 */
[----:B------:R-:W1:Y:S01]  /*4e10*/  SYNCS.PHASECHK.TRANS64.TRYWAIT P5, [UR7+0x58], R14 ;  /* 0x0000580eff0075a7 */ /* 0x000e6200080a1107 */
[----:B-----5:R-:W2:Y:S02]  /*4e20*/  @!P1 LDC R0, c[0x0][0xb20] ;  /* 0x0002c800ff009b82 */ /* 0x020ea40000000800 */
[----:B--2---:R-:W-:Y:S04]  /*4e30*/  @!P1 SHF.R.U32.HI R0, RZ, R0, R13 ;  /* 0x00000000ff009219 */ /* 0x004fe8000001160d */
[----:B------:R-:W-:Y:S05]  /*4e40*/  @!P1 SEL R9, R10, R0, !P0 ;  /* 0x000000000a099207 */ /* 0x000fea0004000000 */
[----:B------:R-:W-:Y:S02]  /*4e50*/  @!P1 IMAD.IADD R0, R9, 0x1, -R8 ;  /* 0x0000000109009824 */ /* 0x000fe400078e0a08 */
[----:B------:R-:W-:Y:S02]  /*4e60*/  @!P1 IMAD.IADD R8, R8, 0x1, -R9 ;  /* 0x0000000108089824 */ /* 0x000fe400078e0a09 */
[----:B------:R-:W-:Y:S02]  /*4e70*/  @!P1 IMAD R11, R0, R2, R11 ;  /* 0x00000002000b9224 */ /* 0x000fe400078e020b */
[----:B------:R-:W-:Y:S01]  /*4e80*/  @!P1 IMAD R10, R8, R12, R10 ;  /* 0x0000000c080a9224 */ /* 0x000fe200078e020a */
[----:B-1----:R-:W-:Y:S06]  /*4e90*/  @!P5 BRA `(.L_x_79) ;  /* 0x0000006800c0d947 */ /* 0x002fec0003800000 */
.L_x_205:
[----:B------:R-:W-:Y:S01]  /*4ea0*/  @!P4 IADD3 R2, P0, PT, R30, 0x580, RZ ;  /* 0x000005801e02c810 */ /* 0x000fe20007f1e0ff */
[----:B------:R-:W-:Y:S01]  /*4eb0*/  VOTEU.ALL UP1, P4 ;  /* 0x0000000000ff7886 */ /* 0x000fe20002020000 */
[----:B------:R-:W-:Y:S01]  /*4ec0*/  UMOV UR18, 0x0 ;  /* 0x0000000000127882 */ /* 0x000fe20000000000 */
[----:B------:R-:W-:Y:S01]  /*4ed0*/  UMOV UR19, 0x10000000 ;  /* 0x1000000000137882 */ /* 0x000fe20000000000 */
[----:B------:R-:W-:Y:S01]  /*4ee0*/  @!P4 R2UR UR9, R2 ;  /* 0x000000000209c2ca */ /* 0x000fe200000e0000 */
[----:B-1----:R-:W-:Y:S01]  /*4ef0*/  @!P4 IMAD.X R0, RZ, RZ, R31, P0 ;  /* 0x000000ffff00c224 */ /* 0x002fe200000e061f */
[----:B------:R-:W-:Y:S01]  /*4f00*/  @!UP1 UIADD3 UR10, UPT, UPT, UR42, 0xe0, URZ ;  /* 0x000000e02a0a9890 */ /* 0x000fe2000fffe0ff */
[----:B------:R-:W-:Y:S01]  /*4f10*/  ISETP.NE.AND P0, PT, R29, 0x2, PT ;  /* 0x000000021d00780c */ /* 0x000fe20003f05270 */
[----:B------:R-:W-:Y:S01]  /*4f20*/  UMOV UR11, UR43 ;  /* 0x0000002b000b7c82 */ /* 0x000fe20008000000 */
[----:B------:R-:W-:Y:S01]  /*4f30*/  UMOV UR12, UR36 ;  /* 0x00000024000c7c82 */ /* 0x000fe20008000000 */
[----:B------:R-:W-:Y:S01]  /*4f40*/  @!P4 R2UR UR8, R0 ;  /* 0x000000000008c2ca */ /* 0x000fe200000e0000 */
[----:B------:R-:W-:Y:S01]  /*4f50*/  IMAD.IADD R14, R10, 0x1, R62 ;  /* 0x000000010a0e7824 */ /* 0x000fe200078e023e */
[----:B------:R-:W-:Y:S01]  /*4f60*/  @P3 R2UR UR36, R27 ;  /* 0x000000001b2432ca */ /* 0x000fe200000e0000 */
[----:B------:R-:W-:Y:S01]  /*4f70*/  IMAD.IADD R15, R11, 0x1, R63 ;  /* 0x000000010b0f7824 */ /* 0x000fe200078e023f */
[----:B------:R-:W-:Y:S02]  /*4f80*/  SEL R0, RZ, 0x1, P0 ;  /* 0x00000001ff007807 */ /* 0x000fe40000000000 */
[----:B------:R-:W-:Y:S01]  /*4f90*/  SEL R29, R29, RZ, P0 ;  /* 0x000000ff1d1d7207 */ /* 0x000fe20000000000 */
[----:B------:R-:W-:Y:S01]  /*4fa0*/  IMAD.U32 R8, RZ, RZ, UR9 ;  /* 0x00000009ff087e24 */ /* 0x000fe2000f8e00ff */
[----:B------:R-:W-:Y:S01]  /*4fb0*/  UMOV UR9, UR17 ;  /* 0x0000001100097c82 */ /* 0x000fe20008000000 */
[----:B------:R-:W-:Y:S03]  /*4fc0*/  LOP3.LUT R28, R28, R0, RZ, 0x3c, !PT ;  /* 0x000000001c1c7212 */ /* 0x000fe600078e3cff */
[----:B------:R-:W-:Y:S01]  /*4fd0*/  @!P4 R2UR UR14, R8 ;  /* 0x00000000080ec2ca */ /* 0x000fe200000e0000 */
[----:B------:R-:W-:Y:S01]  /*4fe0*/  IMAD.U32 R9, RZ, RZ, UR8 ;  /* 0x00000008ff097e24 */ /* 0x000fe2000f8e00ff */
[----:B------:R-:W-:Y:S01]  /*4ff0*/  @!UP1 UIADD3 UR8, UPT, UPT, UR7, 0x6400, URZ ;  /* 0x0000640007089890 */ /* 0x000fe2000fffe0ff */
[----:B------:R-:W-:Y:S03]  /*5000*/  VOTEU.ALL UP1, P4 ;  /* 0x0000000000ff7886 */ /* 0x000fe60002020000 */
[----:B------:R-:W-:Y:S11]  /*5010*/  @!P4 R2UR UR15, R9 ;  /* 0x00000000090fc2ca */ /* 0x000ff600000e0000 */
[----:B------:R-:W-:Y:S02]  /*5020*/  @!UPT UIADD3 URZ, UPT, UPT, URZ, URZ, URZ ;  /* 0x000000fffffff290 */ /* 0x000fe4000fffe0ff */
[----:B------:R2:W-:Y:S01]  /*5030*/  @!UP1 UTMALDG.3D [UR8], [UR14], desc[UR18] ;  /* 0x000012080e0095b4 */ /* 0x0005e20008011000 */
[----:B------:R2:W-:Y:S01]  /*5040*/  @!P4 SYNCS.ARRIVE.TRANS64.RED.A0TR RZ, [UR7+0x38], R25 ;  /* 0x00003819ffffc9a7 */ /* 0x0005e20008300407 */
[----:B------:R-:W-:Y:S01]  /*5050*/  UPLOP3.LUT UP1, UPT, UPT, UPT, UPT, 0x80, 0x8 ;  /* 0x000000000008789c */ /* 0x000fe20003f2f070 */
[----:B------:R-:W-:Y:S01]  /*5060*/  SYNCS.ARRIVE.TRANS64.RED.A1T0 RZ, [UR13], RZ ;  /* 0x000000ffffff79a7 */ /* 0x000fe2000810040d */
[----:B------:R-:W-:Y:S09]  /*5070*/  @P3 BRA `(.L_x_80) ;  /* 0xffffffec002c3947 */ /* 0x000ff2000383ffff */
[----:B------:R-:W1:Y:S02]  /*5080*/  SYNCS.PHASECHK.TRANS64.TRYWAIT P0, [UR7+0x40], R32 ;  /* 0x00004020ff0075a7 */ /* 0x000e640008001107 */
[----:B-1----:R-:W-:Y:S05]  /*5090*/  @!P0 BRA `(.L_x_81) ;  /* 0x0000006800588947 */ /* 0x002fea0003800000 */
.L_x_207:
[----:B------:R-:W3:Y:S02]  /*50a0*/  SYNCS.PHASECHK.TRANS64.TRYWAIT P0, [UR7+0x48], R32 ;  /* 0x00004820ff0075a7 */ /* 0x000ee40008001107 */
[----:B---3--:R-:W-:Y:S05]  /*50b0*/  @!P0 BRA `(.L_x_82) ;  /* 0x0000006800688947 */ /* 0x008fea0003800000 */
.L_x_209:
[----:B------:R-:W3:Y:S01]  /*50c0*/  SYNCS.PHASECHK.TRANS64.TRYWAIT P0, [UR7+0x50], R32 ;  /* 0x00005020ff0075a7 */ /* 0x000ee20008001107 */
[----:B-1----:R-:W-:Y:S01]  /*50d0*/  HFMA2 R0, -RZ, RZ, 0, 5.9604644775390625e-08 ;  /* 0x00000001ff007431 */ /* 0x002fe200000001ff */
[----:B---3--:R-:W-:Y:S06]  /*50e0*/  @!P0 BRA `(.L_x_83) ;  /* 0x0000006800748947 */ /* 0x008fec0003800000 */
.L_x_211:
[----:B-1----:R-:W-:Y:S02]  /*50f0*/  MOV R2, UR7 ;  /* 0x0000000700027c02 */ /* 0x002fe40008000f00 */
[----:B------:R-:W-:-:S07]  /*5100*/  SHF.L.U32 R0, R0, 0x1f, RZ ;  /* 0x0000001f00007819 */ /* 0x000fce00000006ff */
.L_x_84:
[----:B-1----:R1:W3:Y:S02]  /*5110*/  SYNCS.PHASECHK.TRANS64.TRYWAIT P0, [R2+URZ+0x58], R0 ;  /* 0x00005800020075a7 */ /* 0x0022e400080011ff */
[----:B---3--:R-:W-:Y:S05]  /*5120*/  @!P0 NANOSLEEP.SYNCS 0x989680 ;  /* 0x009896800000895d */ /* 0x008fea0003900000 */
[----:B------:R-:W3:Y:S02]  /*5130*/  @!P0 SYNCS.PHASECHK.TRANS64 P0, [R2+URZ+0x58], R0 ;  /* 0x00005800020085a7 */ /* 0x000ee400080010ff */
[----:B--23--:R-:W-:Y:S05]  /*5140*/  @P0 EXIT ;  /* 0x000000000000094d */ /* 0x00cfea0003800000 */
[----:B------:R-:W-:Y:S05]  /*5150*/  BRA `(.L_x_84) ;  /* 0xfffffffc00ec7947 */ /* 0x000fea000383ffff */
.L_x_65:
[----:B------:R-:W-:-:S06]  /*5160*/  UISETP.GE.AND UP1, UPT, UR8, 0x4, UPT ;  /* 0x000000040800788c */ /* 0x000fcc000bf26270 */
[----:B------:R-:W-:-:S13]  /*5170*/  PLOP3.LUT P0, PT, PT, PT, UP1, 0x80, 0x8 ;  /* 0x000000000008781c */ /* 0x000fda0003f0f018 */
[----:B------:R-:W-:Y:S05]  /*5180*/  @!P0 EXIT ;  /* 0x000000000000894d */ /* 0x000fea0003800000 */
[----:B------:R-:W-:Y:S01]  /*5190*/  BAR.SYNC.DEFER_BLOCKING 0x6, 0xa0 ;  /* 0x0182800000007b1d */ /* 0x000fe20000010000 */
[C---:B------:R-:W-:Y:S01]  /*51a0*/  IMAD.SHL.U32 R4, R76.reuse, 0x20, RZ ;  /* 0x000000204c047824 */ /* 0x040fe200078e00ff */
[C---:B------:R-:W-:Y:S01]  /*51b0*/  R2P PR, R76.reuse, 0x6 ;  /* 0x000000064c007804 */ /* 0x040fe20000000000 */
[C---:B------:R-:W-:Y:S01]  /*51c0*/  IMAD.SHL.U32 R68, R76.reuse, 0x4, RZ ;  /* 0x000000044c447824 */ /* 0x040fe200078e00ff */
[----:B------:R-:W-:Y:S01]  /*51d0*/  CS2R R72, SRZ ;  /* 0x0000000000487805 */ /* 0x000fe2000001ff00 */
[----:B------:R-:W-:Y:S01]  /*51e0*/  IMAD.U32 R32, R76, 0x10000, RZ ;  /* 0x000100004c207824 */ /* 0x000fe200078e00ff */
[----:B------:R-:W-:Y:S02]  /*51f0*/  UMOV UR48, 0x400 ;  /* 0x0000040000307882 */ /* 0x000fe40000000000 */
[----:B------:R-:W1:Y:S01]  /*5200*/  LDC R67, c[0x0][0x370] ;  /* 0x0000dc00ff437b82 */ /* 0x000e620000000800 */
[----:B------:R-:W-:Y:S01]  /*5210*/  ULEA UR48, UR37, UR48, 0x18 ;  /* 0x0000003025307291 */ /* 0x000fe2000f8ec0ff */
[----:B------:R-:W-:Y:S01]  /*5220*/  LOP3.LUT R3, R4, 0xe0, RZ, 0xc0, !PT ;  /* 0x000000e004037812 */ /* 0x000fe200078ec0ff */
[----:B------:R-:W-:Y:S01]  /*5230*/  IMAD.SHL.U32 R2, R76, 0x10, RZ ;  /* 0x000000104c027824 */ /* 0x000fe200078e00ff */
[----:B------:R-:W-:Y:S01]  /*5240*/  LOP3.LUT R4, R4, 0x100, RZ, 0xc0, !PT ;  /* 0x0000010004047812 */ /* 0x000fe200078ec0ff */
[----:B------:R-:W-:Y:S01]  /*5250*/  UIADD3 UR4, UPT, UPT, UR48, 0x400, URZ ;  /* 0x0000040030047890 */ /* 0x000fe2000fffe0ff */
[----:B------:R-:W-:Y:S01]  /*5260*/  LOP3.LUT R68, R3, 0x1c, R68, 0xf8, !PT ;  /* 0x0000001c03447812 */ /* 0x000fe200078ef844 */
[----:B------:R-:W-:Y:S01]  /*5270*/  IMAD.MOV.U32 R75, RZ, RZ, 0x10 ;  /* 0x00000010ff4b7424 */ /* 0x000fe200078e00ff */
[----:B------:R-:W2:Y:S01]  /*5280*/  LDC R28, c[0x0][0xb0c] ;  /* 0x0002c300ff1c7b82 */ /* 0x000ea20000000800 */
[----:B------:R-:W-:Y:S01]  /*5290*/  SHF.R.U32.HI R3, RZ, 0x2, R76 ;  /* 0x00000002ff037819 */ /* 0x000fe2000001164c */
[----:B------:R-:W-:Y:S01]  /*52a0*/  IMAD.MOV.U32 R74, RZ, RZ, 0x20 ;  /* 0x00000020ff4a7424 */ /* 0x000fe200078e00ff */
[----:B------:R-:W-:Y:S01]  /*52b0*/  LOP3.LUT R32, R32, 0x600000, RZ, 0xc0, !PT ;  /* 0x0060000020207812 */ /* 0x000fe200078ec0ff */
[----:B------:R-:W-:Y:S01]  /*52c0*/  IMAD.MOV.U32 R31, RZ, RZ, RZ ;  /* 0x000000ffff1f7224 */ /* 0x000fe200078e00ff */
[----:B------:R-:W-:Y:S01]  /*52d0*/  LOP3.LUT R2, R4, 0x600, R2, 0xf8, !PT ;  /* 0x0000060004027812 */ /* 0x000fe200078ef802 */
[----:B------:R-:W-:Y:S01]  /*52e0*/  IMAD.MOV.U32 R79, RZ, RZ, RZ ;  /* 0x000000ffff4f7224 */ /* 0x000fe200078e00ff */
[----:B------:R-:W-:Y:S01]  /*52f0*/  LOP3.LUT R68, R68, 0x4, R3, 0x78, !PT ;  /* 0x0000000444447812 */ /* 0x000fe200078e7803 */
[----:B------:R-:W4:Y:S01]  /*5300*/  LDC R65, c[0x0][0xb20] ;  /* 0x0002c800ff417b82 */ /* 0x000f220000000800 */
[----:B------:R-:W3:Y:S01]  /*5310*/  LDS R0, [UR48+0x120] ;  /* 0x00012030ff007984 */ /* 0x000ee20008000800 */
[----:B------:R-:W-:Y:S01]  /*5320*/  LOP3.LUT R76, R76, 0x60, RZ, 0xc0, !PT ;  /* 0x000000604c4c7812 */ /* 0x000fe200078ec0ff */
[----:B------:R-:W-:Y:S01]  /*5330*/  IMAD.U32 R70, RZ, RZ, UR4 ;  /* 0x00000004ff467e24 */ /* 0x000fe2000f8e00ff */
[----:B------:R-:W-:Y:S01]  /*5340*/  LOP3.LUT R68, R2, R68, RZ, 0xfc, !PT ;  /* 0x0000004402447212 */ /* 0x000fe200078efcff */
[----:B------:R-:W1:Y:S01]  /*5350*/  LDCU.64 UR52, c[0x0][0x348] ;  /* 0x00006900ff3477ac */ /* 0x000e620008000a00 */
[----:B------:R-:W-:-:S02]  /*5360*/  SEL R75, R75, 0xfffffff0, !P2 ;  /* 0xfffffff04b4b7807 */ /* 0x000fc40005000000 */
[----:B------:R-:W1:Y:S01]  /*5370*/  LDC R27, c[0x0][0xb30] ;  /* 0x0002cc00ff1b7b82 */ /* 0x000e620000000800 */
[----:B------:R-:W-:Y:S01]  /*5380*/  SEL R74, R74, 0xffffffe0, !P1 ;  /* 0xffffffe04a4a7807 */ /* 0x000fe20004800000 */
[----:B------:R-:W1:Y:S01]  /*5390*/  LDCU.64 UR38, c[0x0][0x888] ;  /* 0x00011100ff2677ac */ /* 0x000e620008000a00 */
[----:B------:R-:W1:Y:S05]  /*53a0*/  LDCU.64 UR44, c[0x0][0x890] ;  /* 0x00011200ff2c77ac */ /* 0x000e6a0008000a00 */
[----:B------:R-:W1:Y:S01]  /*53b0*/  LDC.64 R60, c[0x0][0xb10] ;  /* 0x0002c400ff3c7b82 */ /* 0x000e620000000a00 */
[----:B------:R-:W-:Y:S01]  /*53c0*/  UMOV UR49, URZ ;  /* 0x000000ff00317c82 */ /* 0x000fe20008000000 */
[----:B------:R-:W-:-:S06]  /*53d0*/  UMOV UR51, URZ ;  /* 0x000000ff00337c82 */ /* 0x000fcc0008000000 */
[----:B------:R-:W1:Y:S08]  /*53e0*/  LDC.64 R24, c[0x0][0xb18] ;  /* 0x0002c600ff187b82 */ /* 0x000e700000000a00 */
[----:B------:R-:W1:Y:S08]  /*53f0*/  LDC.64 R22, c[0x0][0xb28] ;  /* 0x0002ca00ff167b82 */ /* 0x000e700000000a00 */
[----:B------:R-:W1:Y:S01]  /*5400*/  LDC.64 R58, c[0x0][0x8b0] ;  /* 0x00022c00ff3a7b82 */ /* 0x000e620000000a00 */
[----:B---3--:R-:W-:-:S07]  /*5410*/  IMAD.IADD R32, R0, 0x1, R32 ;  /* 0x0000000100207824 */ /* 0x008fce00078e0220 */
[----:B------:R-:W3:Y:S08]  /*5420*/  LDC.64 R56, c[0x0][0x8a8] ;  /* 0x00022a00ff387b82 */ /* 0x000ef00000000a00 */
[----:B--2-4-:R-:W1:Y:S02]  /*5430*/  LDC R66, c[0x0][0x374] ;  /* 0x0000dd00ff427b82 */ /* 0x014e640000000800 */
.L_x_160:
[C---:B------:R-:W-:Y:S02]  /*5440*/  LEA R0, R79.reuse, UR48, 0x3 ;  /* 0x000000304f007c11 */ /* 0x040fe4000f8e18ff */
[----:B------:R-:W-:Y:S02]  /*5450*/  SHF.L.U32 R2, R72, 0x1f, RZ ;  /* 0x0000001f48027819 */ /* 0x000fe400000006ff */
[----:B------:R-:W-:Y:S02]  /*5460*/  LEA R16, R79, UR48, 0x4 ;  /* 0x000000304f107c11 */ /* 0x000fe4000f8e20ff */
[----:B------:R-:W2:Y:S02]  /*5470*/  SYNCS.PHASECHK.TRANS64.TRYWAIT P0, [R0+URZ+0x70], R2 ;  /* 0x00007002000075a7 */ /* 0x000ea400080011ff */
[----:B--2---:R-:W-:Y:S05]  /*5480*/  @!P0 BRA `(.L_x_85) ;  /* 0x0000006400a48947 */ /* 0x004fea0003800000 */
.L_x_212:
[----:B------:R-:W4:Y:S01]  /*5490*/  LDC.64 R10, c[0x0][0xb10] ;  /* 0x0002c400ff0a7b82 */ /* 0x000f220000000a00 */
[----:B------:R-:W3:Y:S01]  /*54a0*/  LDS.128 R16, [R16+0x100] ;  /* 0x0001000010107984 */ /* 0x000ee20000000c00 */
[----:B-1----:R-:W-:Y:S01]  /*54b0*/  ISETP.NE.AND P1, PT, R27, 0x1, PT ;  /* 0x000000011b00780c */ /* 0x002fe20003f25270 */
[----:B--2---:R-:W-:Y:S01]  /*54c0*/  VIADD R0, R0, 0x80 ;  /* 0x0000008000007836 */ /* 0x004fe20000000000 */
[----:B------:R-:W-:Y:S04]  /*54d0*/  ISETP.GE.AND P0, PT, R26, 0x1, PT ;  /* 0x000000011a00780c */ /* 0x000fe80003f06270 */
[----:B------:R-:W1:Y:S01]  /*54e0*/  LDC.64 R8, c[0x0][0xb18] ;  /* 0x0002c600ff087b82 */ /* 0x000e620000000a00 */
[----:B------:R-:W-:Y:S01]  /*54f0*/  PRMT R0, RZ, 0x654, R0 ;  /* 0x00000654ff007816 */ /* 0x000fe20000000000 */
[----:B------:R-:W-:Y:S01]  /*5500*/  @!PT LDS RZ, [RZ] ;  /* 0x00000000fffff984 */ /* 0x000fe20000000800 */
[----:B------:R-:W-:Y:S01]  /*5510*/  @!PT LDS RZ, [RZ] ;  /* 0x00000000fffff984 */ /* 0x000fe20000000800 */
[----:B------:R-:W-:Y:S01]  /*5520*/  @!PT LDS RZ, [RZ] ;  /* 0x00000000fffff984 */ /* 0x000fe20000000800 */
[----:B------:R-:W-:Y:S01]  /*5530*/  @!PT LDS RZ, [RZ] ;  /* 0x00000000fffff984 */ /* 0x000fe20000000800 */
[----:B------:R2:W-:Y:S06]  /*5540*/  MEMBAR.ALL.CTA ;  /* 0x0000000000007992 */ /* 0x0005ec0000008000 */
[----:B--2---:R-:W2:Y:S01]  /*5550*/  FENCE.VIEW.ASYNC.S ;  /* 0x00000000000073c6 */ /* 0x004ea20000000000 */
[----:B------:R-:W1:Y:S08]  /*5560*/  @!P1 LDC R12, c[0x0][0xb20] ;  /* 0x0002c800ff0c9b82 */ /* 0x000e700000000800 */
[----:B------:R-:W1:Y:S01]  /*5570*/  @!P1 LDC R7, c[0x0][0xb0c] ;  /* 0x0002c300ff079b82 */ /* 0x000e620000000800 */
[----:B--2---:R2:W-:Y:S01]  /*5580*/  SYNCS.ARRIVE.TRANS64.RED.A1T0 RZ, [R0+URZ], RZ ;  /* 0x000000ff00ff79a7 */ /* 0x0045e200081004ff */
[----:B---3--:R-:W-:Y:S04]  /*5590*/  LOP3.LUT P4, RZ, R18, 0x1, RZ, 0xc0, !PT ;  /* 0x0000000112ff7812 */ /* 0x008fe8000788c0ff */
[----:B------:R-:W-:Y:S09]  /*55a0*/  P2R R77, PR, RZ, 0x10 ;  /* 0x00000010ff4d7803 */ /* 0x000ff20000000000 */
[----:B------:R-:W-:Y:S02]  /*55b0*/  @P4 MOV R30, R16 ;  /* 0x00000010001e4202 */ /* 0x000fe40000000f00 */
[----:B------:R-:W-:Y:S01]  /*55c0*/  @P4 LOP3.LUT R29, R17, 0xffff, RZ, 0xc0, !PT ;  /* 0x0000ffff111d4812 */ /* 0x000fe200078ec0ff */
[----:B--2-4-:R-:W-:Y:S06]  /*55d0*/  @!P0 BRA `(.L_x_86) ;  /* 0x0000000000a48947 */ /* 0x014fec0003800000 */
[----:B------:R-:W-:Y:S01]  /*55e0*/  IMAD.HI.U32 R0, R66, R25, RZ ;  /* 0x0000001942007227 */ /* 0x000fe200078e00ff */
[----:B------:R-:W-:Y:S02]  /*55f0*/  ISETP.NE.AND P0, PT, R24, 0x1, PT ;  /* 0x000000011800780c */ /* 0x000fe40003f05270 */
[----:B------:R-:W-:Y:S01]  /*5600*/  ISETP.NE.AND P2, PT, R26, 0x1, PT ;  /* 0x000000011a00780c */ /* 0x000fe20003f45270 */
[----:B------:R-:W-:Y:S01]  /*5610*/  IMAD.HI.U32 R4, R67, R60, RZ ;  /* 0x0000003c43047227 */ /* 0x000fe200078e00ff */
[----:B------:R-:W-:Y:S02]  /*5620*/  SHF.R.U32.HI R0, RZ, R65, R0 ;  /* 0x00000041ff007219 */ /* 0x000fe40000011600 */
[----:B------:R-:W-:Y:S01]  /*5630*/  ISETP.NE.AND P3, PT, R28, 0x1, PT ;  /* 0x000000011c00780c */ /* 0x000fe20003f65270 */
[----:B------:R-:W-:Y:S01]  /*5640*/  IMAD.HI.U32 R6, R29, R25, RZ ;  /* 0x000000191d067227 */ /* 0x000fe200078e00ff */
[-C--:B------:R-:W-:Y:S02]  /*5650*/  SHF.R.U32.HI R4, RZ, R61.reuse, R4 ;  /* 0x0000003dff047219 */ /* 0x080fe40000011604 */
[----:B------:R-:W-:Y:S01]  /*5660*/  SEL R0, R66, R0, !P0 ;  /* 0x0000000042007207 */ /* 0x000fe20004000000 */
[----:B------:R-:W-:Y:S01]  /*5670*/  IMAD.HI.U32 R5, R30, R60, RZ ;  /* 0x0000003c1e057227 */ /* 0x000fe200078e00ff */
[----:B------:R-:W-:Y:S03]  /*5680*/  SEL R4, R67, R4, !P3 ;  /* 0x0000000443047207 */ /* 0x000fe60005800000 */
[-C--:B------:R-:W-:Y:S01]  /*5690*/  IMAD.HI.U32 R3, R0, R22.reuse, RZ ;  /* 0x0000001600037227 */ /* 0x080fe200078e00ff */
[----:B------:R-:W-:Y:S03]  /*56a0*/  SHF.R.U32.HI R5, RZ, R61, R5 ;  /* 0x0000003dff057219 */ /* 0x000fe60000011605 */
[----:B------:R-:W-:Y:S01]  /*56b0*/  IMAD.HI.U32 R2, R4, R22, RZ ;  /* 0x0000001604027227 */ /* 0x000fe200078e00ff */
[----:B------:R-:W-:Y:S02]  /*56c0*/  @P2 SHF.R.U32.HI R0, RZ, R23, R3 ;  /* 0x00000017ff002219 */ /* 0x000fe40000011603 */
[----:B------:R-:W-:Y:S02]  /*56d0*/  SHF.R.U32.HI R3, RZ, R65, R6 ;  /* 0x00000041ff037219 */ /* 0x000fe40000011606 */
[----:B------:R-:W-:Y:S01]  /*56e0*/  @P2 SHF.R.U32.HI R4, RZ, R23, R2 ;  /* 0x00000017ff042219 */ /* 0x000fe20000011602 */
[----:B------:R-:W-:Y:S01]  /*56f0*/  IMAD R0, R26, R0, RZ ;  /* 0x000000001a007224 */ /* 0x000fe200078e02ff */
[----:B------:R-:W-:Y:S02]  /*5700*/  SEL R3, R29, R3, !P0 ;  /* 0x000000031d037207 */ /* 0x000fe40004000000 */
[----:B------:R-:W-:Y:S01]  /*5710*/  SEL R2, R30, R5, !P3 ;  /* 0x000000051e027207 */ /* 0x000fe20005800000 */
[----:B------:R-:W-:Y:S01]  /*5720*/  IMAD R5, R26, R4, RZ ;  /* 0x000000041a057224 */ /* 0x000fe200078e02ff */
[C---:B------:R-:W-:Y:S01]  /*5730*/  ISETP.GE.AND P0, PT, R3.reuse, R0, PT ;  /* 0x000000000300720c */ /* 0x040fe20003f06270 */
[C---:B------:R-:W-:Y:S03]  /*5740*/  IMAD.HI.U32 R0, R3.reuse, R22, RZ ;  /* 0x0000001603007227 */ /* 0x040fe600078e00ff */
[C---:B------:R-:W-:Y:S02]  /*5750*/  ISETP.GE.OR P0, PT, R2.reuse, R5, P0 ;  /* 0x000000050200720c */ /* 0x040fe40000706670 */
[----:B------:R-:W-:Y:S04]  /*5760*/  SHF.R.U32.HI R0, RZ, R23, R0 ;  /* 0x00000017ff007219 */ /* 0x000fe80000011600 */
[C---:B------:R-:W-:Y:S05]  /*5770*/  SEL R6, R3.reuse, R0, !P2 ;  /* 0x0000000003067207 */ /* 0x040fea0005000000 */
        /* <DEDUP_REMOVED lines=14> */
[----:B------:R-:W-:Y:S07]  /*5860*/  IMAD R29, R3, R24, R29 ;  /* 0x00000018031d7224 */ /* 0x000fee00078e021d */
.L_x_86:
[----:B-1----:R-:W-:Y:S01]  /*5870*/  @!P1 ISETP.NE.AND P0, PT, R8, 0x1, PT ;  /* 0x000000010800980c */ /* 0x002fe20003f05270 */
[----:B------:R-:W-:Y:S01]  /*5880*/  @!P1 IMAD.HI.U32 R2, R29, R9, RZ ;  /* 0x000000091d029227 */ /* 0x000fe200078e00ff */
[----:B------:R-:W-:Y:S01]  /*5890*/  R2UR UR42, R15 ;  /* 0x000000000f2a72ca */ /* 0x000fe200000e0000 */
[----:B------:R-:W-:Y:S01]  /*58a0*/  BSSY.RECONVERGENT B6, `(.L_x_87) ;  /* 0x0000031000067945 */ /* 0x000fe20003800200 */
[----:B------:R-:W-:Y:S01]  /*58b0*/  R2UR UR41, R14 ;  /* 0x000000000e2972ca */ /* 0x000fe200000e0000 */
[----:B------:R-:W-:Y:S01]  /*58c0*/  @!P1 IMAD.HI.U32 R0, R30, R10, RZ ;  /* 0x0000000a1e009227 */ /* 0x000fe200078e00ff */
[----:B------:R-:W-:Y:S02]  /*58d0*/  @!P1 SHF.R.U32.HI R2, RZ, R12, R2 ;  /* 0x0000000cff029219 */ /* 0x000fe40000011602 */
[----:B------:R-:W-:Y:S01]  /*58e0*/  @!P1 ISETP.NE.AND P2, PT, R7, 0x1, PT ;  /* 0x000000010700980c */ /* 0x000fe20003f45270 */
[----:B------:R-:W-:Y:S01]  /*58f0*/  VIADD R79, R79, 0x1 ;  /* 0x000000014f4f7836 */ /* 0x000fe20000000000 */
[----:B------:R-:W-:Y:S02]  /*5900*/  @!P1 SEL R2, R29, R2, !P0 ;  /* 0x000000021d029207 */ /* 0x000fe40004000000 */
[----:B------:R-:W-:Y:S02]  /*5910*/  @!P1 SHF.R.U32.HI R0, RZ, R11, R0 ;  /* 0x0000000bff009219 */ /* 0x000fe40000011600 */
[----:B------:R-:W-:Y:S01]  /*5920*/  LOP3.LUT P0, RZ, R70, 0x3f0, RZ, 0xc0, !PT ;  /* 0x000003f046ff7812 */ /* 0x000fe2000780c0ff */
[----:B------:R-:W-:Y:S01]  /*5930*/  USHF.L.U32 UR42, UR42, 0x6, URZ ;  /* 0x000000062a2a7899 */ /* 0x000fe200080006ff */
[----:B------:R-:W-:Y:S01]  /*5940*/  @!P1 SEL R3, R30, R0, !P2 ;  /* 0x000000001e039207 */ /* 0x000fe20005000000 */
[----:B------:R-:W-:Y:S01]  /*5950*/  USHF.L.U32 UR41, UR41, 0x8, URZ ;  /* 0x0000000829297899 */ /* 0x000fe200080006ff */
[----:B------:R-:W-:Y:S03]  /*5960*/  @P4 SHF.R.U32.HI R71, RZ, 0x10, R17 ;  /* 0x00000010ff474819 */ /* 0x000fe60000011611 */
[----:B------:R-:W-:Y:S02]  /*5970*/  @!P1 IMAD.IADD R0, R2, 0x1, -R3 ;  /* 0x0000000102009824 */ /* 0x000fe400078e0a03 */
[----:B------:R-:W-:Y:S02]  /*5980*/  @!P1 IMAD.IADD R2, R3, 0x1, -R2 ;  /* 0x0000000103029824 */ /* 0x000fe400078e0a02 */
[----:B------:R-:W-:Y:S02]  /*5990*/  @!P1 IMAD R30, R0, R7, R30 ;  /* 0x00000007001e9224 */ /* 0x000fe400078e021e */
[----:B------:R-:W-:Y:S01]  /*59a0*/  @!P1 IMAD R29, R2, R8, R29 ;  /* 0x00000008021d9224 */ /* 0x000fe200078e021d */
[----:B------:R-:W-:Y:S06]  /*59b0*/  @!P0 BRA `(.L_x_88) ;  /* 0x00000000007c8947 */ /* 0x000fec0003800000 */
[----:B------:R-:W1:Y:S01]  /*59c0*/  LDCU.64 UR8, c[0x4][0x80] ;  /* 0x01001000ff0877ac */ /* 0x000e620008000a00 */
[----:B------:R-:W-:Y:S01]  /*59d0*/  MOV R2, 0x0 ;  /* 0x0000000000027802 */ /* 0x000fe20000000f00 */
[----:B------:R-:W-:Y:S02]  /*59e0*/  HFMA2 R12, -RZ, RZ, 0, 5.9604644775390625e-08 ;  /* 0x00000001ff0c7431 */ /* 0x000fe400000001ff */
[----:B------:R-:W-:Y:S01]  /*59f0*/  IMAD.MOV.U32 R8, RZ, RZ, 0x70 ;  /* 0x00000070ff087424 */ /* 0x000fe200078e00ff */
[----:B------:R2:W3:Y:S01]  /*5a00*/  LDC.64 R14, c[0x4][R2] ;  /* 0x01000000020e7b82 */ /* 0x0004e20000000a00 */
[----:B------:R-:W4:Y:S01]  /*5a10*/  LDCU.64 UR6, c[0x4][0x88] ;  /* 0x01001100ff0677ac */ /* 0x000f220008000a00 */
[----:B------:R-:W-:Y:S01]  /*5a20*/  IMAD.MOV.U32 R13, RZ, RZ, RZ ;  /* 0x000000ffff0d7224 */ /* 0x000fe200078e00ff */
[----:B------:R-:W2:Y:S01]  /*5a30*/  LDCU.64 UR4, c[0x4][0x8] ;  /* 0x01000100ff0477ac */ /* 0x000ea20008000a00 */
[----:B-1----:R-:W-:Y:S01]  /*5a40*/  MOV R5, UR9 ;  /* 0x0000000900057c02 */ /* 0x002fe20008000f00 */
[----:B------:R-:W-:Y:S01]  /*5a50*/  IMAD.U32 R4, RZ, RZ, UR8 ;  /* 0x00000008ff047e24 */ /* 0x000fe2000f8e00ff */
[----:B----4-:R-:W-:Y:S01]  /*5a60*/  MOV R7, UR7 ;  /* 0x0000000700077c02 */ /* 0x010fe20008000f00 */
[----:B------:R-:W-:Y:S01]  /*5a70*/  IMAD.U32 R6, RZ, RZ, UR6 ;  /* 0x00000006ff067e24 */ /* 0x000fe2000f8e00ff */
[----:B--2---:R-:W-:Y:S01]  /*5a80*/  MOV R11, UR5 ;  /* 0x00000005000b7c02 */ /* 0x004fe20008000f00 */
[----:B------:R-:W-:Y:S02]  /*5a90*/  IMAD.U32 R10, RZ, RZ, UR4 ;  /* 0x00000004ff0a7e24 */ /* 0x000fe4000f8e00ff */
[----:B------:R-:W-:Y:S07]  /*5aa0*/  LEPC R20, `(.L_x_89) ;  /* 0x000000001014794e */ /* 0x000fee0000000000 */
[----:B---3-5:R-:W-:Y:S05]  /*5ab0*/  CALL.ABS.NOINC R14 ;  /* 0x000000000e007343 */ /* 0x028fea0003c00000 */
.L_x_89:
[----:B------:R-:W1:Y:S01]  /*5ac0*/  LDCU.64 UR8, c[0x4][0x80] ;  /* 0x01001000ff0877ac */ /* 0x000e620008000a00 */
[----:B------:R-:W2:Y:S01]  /*5ad0*/  LDC.64 R2, c[0x4][R2] ;  /* 0x0100000002027b82 */ /* 0x000ea20000000a00 */
[----:B------:R-:W-:Y:S02]  /*5ae0*/  HFMA2 R12, -RZ, RZ, 0, 5.9604644775390625e-08 ;  /* 0x00000001ff0c7431 */ /* 0x000fe400000001ff */
[----:B------:R-:W-:Y:S02]  /*5af0*/  IMAD.MOV.U32 R8, RZ, RZ, 0x70 ;  /* 0x00000070ff087424 */ /* 0x000fe400078e00ff */
[----:B------:R-:W-:Y:S01]  /*5b00*/  IMAD.MOV.U32 R13, RZ, RZ, RZ ;  /* 0x000000ffff0d7224 */ /* 0x000fe200078e00ff */
[----:B------:R-:W3:Y:S01]  /*5b10*/  LDCU.64 UR6, c[0x4][0x88] ;  /* 0x01001100ff0677ac */ /* 0x000ee20008000a00 */
[----:B------:R-:W4:Y:S01]  /*5b20*/  LDCU.64 UR4, c[0x4][0x8] ;  /* 0x01000100ff0477ac */ /* 0x000f220008000a00 */
[----:B-1----:R-:W-:Y:S02]  /*5b30*/  MOV R4, UR8 ;  /* 0x0000000800047c02 */ /* 0x002fe40008000f00 */
[----:B------:R-:W-:Y:S02]  /*5b40*/  MOV R5, UR9 ;  /* 0x0000000900057c02 */ /* 0x000fe40008000f00 */
[----:B---3--:R-:W-:Y:S01]  /*5b50*/  MOV R7, UR7 ;  /* 0x0000000700077c02 */ /* 0x008fe20008000f00 */
[----:B------:R-:W-:Y:S01]  /*5b60*/  IMAD.U32 R6, RZ, RZ, UR6 ;  /* 0x00000006ff067e24 */ /* 0x000fe2000f8e00ff */
[----:B----4-:R-:W-:Y:S01]  /*5b70*/  MOV R11, UR5 ;  /* 0x00000005000b7c02 */ /* 0x010fe20008000f00 */
[----:B------:R-:W-:Y:S02]  /*5b80*/  IMAD.U32 R10, RZ, RZ, UR4 ;  /* 0x00000004ff0a7e24 */ /* 0x000fe4000f8e00ff */
[----:B------:R-:W-:Y:S07]  /*5b90*/  LEPC R20, `(.L_x_88) ;  /* 0x000000001014794e */ /* 0x000fee0000000000 */
[----:B--2---:R-:W-:Y:S05]  /*5ba0*/  CALL.ABS.NOINC R2 ;  /* 0x0000000002007343 */ /* 0x004fea0003c00000 */
.L_x_88:
[----:B------:R-:W-:Y:S05]  /*5bb0*/  BSYNC.RECONVERGENT B6 ;  /* 0x0000000000067941 */ /* 0x000fea0003800200 */
.L_x_87:
[----:B------:R-:W-:Y:S01]  /*5bc0*/  ISETP.NE.U32.AND P4, PT, R58, RZ, PT ;  /* 0x000000ff3a00720c */ /* 0x000fe20003f85070 */
[----:B------:R-:W-:Y:S01]  /*5bd0*/  UISETP.NE.AND UP2, UPT, UR50, URZ, UPT ;  /* 0x000000ff3200728c */ /* 0x000fe2000bf45270 */
[----:B------:R-:W-:Y:S01]  /*5be0*/  ISETP.NE.U32.AND P2, PT, RZ, UR38, PT ;  /* 0x00000026ff007c0c */ /* 0x000fe2000bf45070 */
[----:B------:R-:W-:Y:S01]  /*5bf0*/  UISETP.NE.U32.AND UP1, UPT, UR44, URZ, UPT ;  /* 0x000000ff2c00728c */ /* 0x000fe2000bf25070 */
[----:B------:R-:W-:Y:S01]  /*5c00*/  ISETP.NE.AND.EX P4, PT, R59, RZ, PT, P4 ;  /* 0x000000ff3b00720c */ /* 0x000fe20003f85340 */
[----:B------:R-:W-:Y:S01]  /*5c10*/  UPLOP3.LUT UP0, UPT, UPT, UPT, UPT, 0x40, 0x4 ;  /* 0x000000000004789c */ /* 0x000fe20003f0e870 */
[----:B------:R-:W-:Y:S01]  /*5c20*/  ISETP.NE.AND.EX P2, PT, RZ, UR39, PT, P2 ;  /* 0x00000027ff007c0c */ /* 0x000fe2000bf45320 */
[----:B------:R-:W-:Y:S01]  /*5c30*/  UISETP.NE.AND.EX UP1, UPT, UR45, URZ, UPT, UP1 ;  /* 0x000000ff2d00728c */ /* 0x000fe2000bf25310 */
[----:B------:R-:W-:Y:S04]  /*5c40*/  PLOP3.LUT P1, PT, PT, PT, UP2, 0x80, 0x8 ;  /* 0x000000000008781c */ /* 0x000fe80003f2f028 */
[----:B------:R-:W-:Y:S06]  /*5c50*/  @UP2 UPLOP3.LUT UP0, UPT, UPT, UPT, UP1, 0x80, 0x8 ;  /* 0x000000000008289c */ /* 0x000fec0003f0f010 */
[----:B------:R-:W-:Y:S01]  /*5c60*/  PLOP3.LUT P0, PT, PT, PT, UP0, 0x80, 0x8 ;  /* 0x000000000008781c */ /* 0x000fe20003f0f008 */
[----:B------:R-:W-:Y:S01]  /*5c70*/  @!UPT UIADD3 URZ, UPT, UPT, URZ, URZ, URZ ;  /* 0x000000fffffff290 */ /* 0x000fe2000fffe0ff */
[----:B------:R-:W-:Y:S11]  /*5c80*/  BRA.U !UP1, `(.L_x_90) ;  /* 0x0000000109387547 */ /* 0x000ff6000b800000 */
[----:B------:R-:W-:Y:S01]  /*5c90*/  UISETP.NE.U32.AND UP0, UPT, UR38, URZ, UPT ;  /* 0x000000ff2600728c */ /* 0x000fe2000bf05070 */
[----:B------:R-:W-:Y:S02]  /*5ca0*/  HFMA2 R0, -RZ, RZ, 0, 5.9604644775390625e-08 ;  /* 0x00000001ff007431 */ /* 0x000fe400000001ff */
[----:B------:R-:W-:Y:S01]  /*5cb0*/  IMAD.MOV.U32 R64, RZ, RZ, 0x1 ;  /* 0x00000001ff407424 */ /* 0x000fe200078e00ff */
[----:B------:R-:W-:Y:S06]  /*5cc0*/  UISETP.NE.AND.EX UP0, UPT, UR39, URZ, UPT, UP0 ;  /* 0x000000ff2700728c */ /* 0x000fec000bf05300 */
[----:B------:R-:W-:Y:S05]  /*5cd0*/  PLOP3.LUT P3, PT, PT, PT, UP0, 0x80, 0x8 ;  /* 0x000000000008781c */ /* 0x000fea0003f6f008 */
[----:B------:R-:W1:Y:S01]  /*5ce0*/  @UP0 LDCU.64 UR6, c[0x0][0x888] ;  /* 0x00011100ff0607ac */ /* 0x000e620008000a00 */
[----:B------:R-:W-:Y:S07]  /*5cf0*/  @UP0 UIMAD UR4, UR36, UR44, URZ ;  /* 0x0000002c240402a4 */ /* 0x000fee000f8e02ff */
[----:B------:R-:W-:Y:S01]  /*5d00*/  @!P3 PRMT R64, R0, 0x7610, R64 ;  /* 0x000076100040b816 */ /* 0x000fe20000000040 */
[----:B-1----:R-:W-:Y:S03]  /*5d10*/  @UP0 UIMAD.WIDE UR6, UR4, 0x4, UR6 ;  /* 0x00000004040608a5 */ /* 0x002fe6000f8e0206 */
[----:B------:R-:W1:Y:S03]  /*5d20*/  @!UP0 LDCU UR4, c[0x0][0x880] ;  /* 0x00011000ff0487ac */ /* 0x000e660008000800 */
[----:B------:R-:W-:Y:S01]  /*5d30*/  IMAD.U32 R2, RZ, RZ, UR6 ;  /* 0x00000006ff027e24 */ /* 0x000fe2000f8e00ff */
[----:B------:R-:W-:Y:S05]  /*5d40*/  MOV R3, UR7 ;  /* 0x0000000700037c02 */ /* 0x000fea0008000f00 */
[----:B-----5:R2:W5:Y:S02]  /*5d50*/  @P3 LDG.E R35, desc[UR46][R2.64] ;  /* 0x0000002e02233981 */ /* 0x020564000c1e1900 */
[----:B-12---:R-:W-:Y:S02]  /*5d60*/  @!P3 IMAD.U32 R35, RZ, RZ, UR4 ;  /* 0x00000004ff23be24 */ /* 0x006fe4000f8e00ff */
.L_x_90:
[----:B------:R-:W-:Y:S05]  /*5d70*/  @!P4 BRA `(.L_x_91) ;  /* 0x000000000020c947 */ /* 0x000fea0003800000 */
[----:B------:R-:W-:Y:S04]  /*5d80*/  ISETP.NE.U32.AND P3, PT, R56, RZ, PT ;  /* 0x000000ff3800720c */ /* 0x000fe80003f65070 */
[----:B------:R-:W-:Y:S11]  /*5d90*/  ISETP.NE.AND.EX P3, PT, R57, RZ, PT, P3 ;  /* 0x000000ff3900720c */ /* 0x000ff60003f65330 */
[----:B------:R-:W-:Y:S02]  /*5da0*/  @!UPT UIADD3 URZ, UPT, UPT, URZ, URZ, URZ ;  /* 0x000000fffffff290 */ /* 0x000fe4000fffe0ff */
[----:B------:R-:W1:Y:S01]  /*5db0*/  @P3 LDC.64 R2, c[0x0][0x8a8] ;  /* 0x00022a00ff023b82 */ /* 0x000e620000000a00 */
[----:B------:R-:W-:Y:S04]  /*5dc0*/  @P3 IMAD R0, R58, UR36, RZ ;  /* 0x000000243a003c24 */ /* 0x000fe8000f8e02ff */
[----:B-1----:R-:W-:Y:S05]  /*5dd0*/  @P3 IMAD.WIDE R2, R0, 0x4, R2 ;  /* 0x0000000400023825 */ /* 0x002fea00078e0202 */
[----:B-----5:R1:W5:Y:S02]  /*5de0*/  @P3 LDG.E R33, desc[UR46][R2.64] ;  /* 0x0000002e02213981 */ /* 0x020364000c1e1900 */
[----:B-1----:R-:W2:Y:S02]  /*5df0*/  @!P3 LDC R33, c[0x0][0x8a0] ;  /* 0x00022800ff21bb82 */ /* 0x002ea40000000800 */
.L_x_91:
[----:B-----5:R-:W-:Y:S01]  /*5e00*/  FSETP.NEU.AND P3, PT, R35, RZ, PT ;  /* 0x000000ff2300720b */ /* 0x020fe20003f6d000 */
[----:B------:R-:W-:Y:S01]  /*5e10*/  IMAD.SHL.U32 R87, R68, 0x4, RZ ;  /* 0x0000000444577824 */ /* 0x000fe200078e00ff */
[----:B------:R-:W-:Y:S01]  /*5e20*/  SEL R4, RZ, 0xffffffff, P2 ;  /* 0xffffffffff047807 */ /* 0x000fe20001000000 */
[----:B------:R-:W-:Y:S01]  /*5e30*/  BSSY B1, `(.L_x_92) ;  /* 0x0000042000017945 */ /* 0x000fe20003800000 */
[----:B------:R-:W-:Y:S01]  /*5e40*/  @P1 LOP3.LUT P2, RZ, R64, 0xff, RZ, 0xc0, !PT ;  /* 0x000000ff40ff1812 */ /* 0x000fe2000784c0ff */
[----:B------:R-:W-:Y:S01]  /*5e50*/  VIADD R82, R87, UR48 ;  /* 0x0000003057527c36 */ /* 0x000fe20008000000 */
[----:B------:R-:W-:Y:S01]  /*5e60*/  @P1 SEL R0, RZ, 0xffffffff, P3 ;  /* 0xffffffffff001807 */ /* 0x000fe20001800000 */
[----:B------:R-:W-:Y:S01]  /*5e70*/  IMAD.MOV.U32 R88, RZ, RZ, 0x1 ;  /* 0x00000001ff587424 */ /* 0x000fe200078e00ff */
[----:B------:R-:W-:Y:S01]  /*5e80*/  LEA R83, R31, UR48, 0x3 ;  /* 0x000000301f537c11 */ /* 0x000fe2000f8e18ff */
[----:B------:R-:W-:Y:S01]  /*5e90*/  IMAD.MOV.U32 R86, RZ, RZ, RZ ;  /* 0x000000ffff567224 */ /* 0x000fe200078e00ff */
[----:B------:R-:W-:Y:S02]  /*5ea0*/  @P0 SEL R0, R4, R0, !P2 ;  /* 0x0000000004000207 */ /* 0x000fe40005000000 */
[----:B------:R-:W-:Y:S02]  /*5eb0*/  CS2R R46, SRZ ;  /* 0x00000000002e7805 */ /* 0x000fe4000001ff00 */
[----:B------:R-:W-:Y:S02]  /*5ec0*/  SHF.L.U32 R2, R73, 0x1f, RZ ;  /* 0x0000001f49027819 */ /* 0x000fe400000006ff */
[----:B------:R-:W-:Y:S02]  /*5ed0*/  CS2R R44, SRZ ;  /* 0x00000000002c7805 */ /* 0x000fe4000001ff00 */
[----:B------:R-:W-:Y:S02]  /*5ee0*/  @P1 LOP3.LUT R0, R0, 0x1, RZ, 0xc0, !PT ;  /* 0x0000000100001812 */ /* 0x000fe400078ec0ff */
[----:B------:R-:W-:Y:S02]  /*5ef0*/  CS2R R42, SRZ ;  /* 0x00000000002a7805 */ /* 0x000fe4000001ff00 */
[----:B------:R-:W-:Y:S02]  /*5f00*/  PLOP3.LUT P2, PT, PT, PT, UP1, 0x80, 0x8 ;  /* 0x000000000008781c */ /* 0x000fe40003f4f018 */
[----:B------:R-:W-:Y:S02]  /*5f10*/  CS2R R40, SRZ ;  /* 0x0000000000287805 */ /* 0x000fe4000001ff00 */
[----:B------:R-:W-:Y:S02]  /*5f20*/  ISETP.NE.U32.OR P6, PT, R0, 0x1, !P1 ;  /* 0x000000010000780c */ /* 0x000fe40004fc5470 */
[----:B------:R-:W-:Y:S02]  /*5f30*/  CS2R R50, SRZ ;  /* 0x0000000000327805 */ /* 0x000fe4000001ff00 */
[----:B------:R-:W-:Y:S02]  /*5f40*/  LEA.HI R34, R31, R31, RZ, 0x1 ;  /* 0x0000001f1f227211 */ /* 0x000fe400078f08ff */
[----:B------:R-:W-:Y:S02]  /*5f50*/  CS2R R48, SRZ ;  /* 0x0000000000307805 */ /* 0x000fe4000001ff00 */
[----:B------:R-:W-:Y:S02]  /*5f60*/  LOP3.LUT P4, R78, R64, 0xff, RZ, 0xc0, !PT ;  /* 0x000000ff404e7812 */ /* 0x000fe4000788c0ff */
[----:B------:R-:W-:Y:S02]  /*5f70*/  CS2R R54, SRZ ;  /* 0x0000000000367805 */ /* 0x000fe4000001ff00 */
[----:B------:R-:W-:Y:S02]  /*5f80*/  SEL R3, RZ, 0xffffffff, P3 ;  /* 0xffffffffff037807 */ /* 0x000fe40001800000 */
[----:B------:R-:W-:Y:S02]  /*5f90*/  CS2R R52, SRZ ;  /* 0x0000000000347805 */ /* 0x000fe4000001ff00 */
[----:B------:R-:W-:Y:S01]  /*5fa0*/  P2R R80, PR, RZ, 0x40 ;  /* 0x00000040ff507803 */ /* 0x000fe20000000000 */
[----:B------:R-:W-:Y:S01]  /*5fb0*/  VIADD R84, R82, 0x400 ;  /* 0x0000040052547836 */ /* 0x000fe20000000000 */
[----:B------:R-:W-:Y:S01]  /*5fc0*/  @P2 SEL R3, R4, R3, !P4 ;  /* 0x0000000304032207 */ /* 0x000fe20006000000 */
[----:B------:R-:W-:Y:S01]  /*5fd0*/  IMAD.IADD R81, R74, 0x1, R82 ;  /* 0x000000014a517824 */ /* 0x000fe200078e0252 */
[----:B------:R-:W-:Y:S02]  /*5fe0*/  @P6 SHF.L.U32 R0, RZ, 0x1f, RZ ;  /* 0x0000001fff006819 */ /* 0x000fe400000006ff */
[----:B------:R-:W-:Y:S02]  /*5ff0*/  LOP3.LUT R3, R3, 0x1, RZ, 0xc0, !PT ;  /* 0x0000000103037812 */ /* 0x000fe400078ec0ff */
[----:B------:R1:W3:Y:S02]  /*6000*/  @P6 SYNCS.PHASECHK.TRANS64.TRYWAIT P1, [UR48+0x20], R0 ;  /* 0x00002000ff0065a7 */ /* 0x0002e40008021130 */
[----:B------:R-:W-:Y:S04]  /*6010*/  ISETP.NE.U32.AND P5, PT, R3, 0x1, PT ;  /* 0x000000010300780c */ /* 0x000fe80003fa5070 */
[----:B------:R-:W-:Y:S01]  /*6020*/  P2R R89, PR, RZ, 0x20 ;  /* 0x00000020ff597803 */ /* 0x000fe20000000000 */
[----:B------:R4:W2:Y:S01]  /*6030*/  SYNCS.PHASECHK.TRANS64.TRYWAIT P0, [R83+URZ+0x90], R2 ;  /* 0x00009002530075a7 */ /* 0x0008a200080011ff */
[C---:B-1----:R-:W-:Y:S01]  /*6040*/  IMAD.SHL.U32 R0, R34.reuse, 0x80, RZ ;  /* 0x0000008022007824 */ /* 0x042fe200078e00ff */
[----:B------:R-:W-:Y:S04]  /*6050*/  LOP3.LUT R34, R34, 0xffe, RZ, 0xc0, !PT ;  /* 0x00000ffe22227812 */ /* 0x000fe800078ec0ff */
[----:B------:R-:W-:Y:S01]  /*6060*/  LOP3.LUT R0, R0, 0xffffff00, RZ, 0xc0, !PT ;  /* 0xffffff0000007812 */ /* 0x000fe200078ec0ff */
[----:B------:R-:W-:Y:S04]  /*6070*/  IMAD.IADD R34, R31, 0x1, -R34 ;  /* 0x000000011f227824 */ /* 0x000fe800078e0a22 */
[----:B------:R-:W-:Y:S04]  /*6080*/  IMAD.IADD R0, R32, 0x1, R0 ;  /* 0x0000000120007824 */ /* 0x000fe800078e0200 */
[----:B------:R-:W-:Y:S01]  /*6090*/  IMAD R34, R34, 0x100000, R0 ;  /* 0x0010000022227824 */ /* 0x000fe200078e0200 */
[----:B---3--:R-:W-:Y:S01]  /*60a0*/  @P6 SEL R88, RZ, 0x1, !P1 ;  /* 0x00000001ff586807 */ /* 0x008fe20004800000 */
[----:B----4-:R-:W-:Y:S06]  /*60b0*/  @!P6 BRA `(.L_x_93) ;  /* 0x000000000064e947 */ /* 0x010fec0003800000 */
[----:B------:R-:W-:Y:S01]  /*60c0*/  @P5 IMAD R5, R75, 0x4, R84 ;  /* 0x000000044b055824 */ /* 0x000fe200078e0254 */
[----:B------:R-:W-:Y:S01]  /*60d0*/  ISETP.NE.AND P1, PT, R88, RZ, PT ;  /* 0x000000ff5800720c */ /* 0x000fe20003f25270 */
[----:B------:R-:W-:Y:S01]  /*60e0*/  IMAD.MOV.U32 R46, RZ, RZ, RZ ;  /* 0x000000ffff2e7224 */ /* 0x000fe200078e00ff */
[----:B------:R-:W-:Y:S01]  /*60f0*/  BSSY B0, `(.L_x_94) ;  /* 0x000000d000007945 */ /* 0x000fe20003800000 */
[----:B------:R-:W-:Y:S01]  /*6100*/  @P5 IMAD.IADD R4, R74, 0x1, R5 ;  /* 0x000000014a045824 */ /* 0x000fe200078e0205 */
[----:B------:R-:W-:Y:S02]  /*6110*/  CS2R R42, SRZ ;  /* 0x00000000002a7805 */ /* 0x000fe4000001ff00 */
[----:B------:R-:W-:Y:S02]  /*6120*/  CS2R R40, SRZ ;  /* 0x0000000000287805 */ /* 0x000fe4000001ff00 */
[----:B------:R-:W-:Y:S02]  /*6130*/  CS2R R44, SRZ ;  /* 0x00000000002c7805 */ /* 0x000fe4000001ff00 */
[----:B------:R-:W-:Y:S02]  /*6140*/  CS2R R54, SRZ ;  /* 0x0000000000367805 */ /* 0x000fe4000001ff00 */
[----:B------:R-:W-:Y:S02]  /*6150*/  CS2R R52, SRZ ;  /* 0x0000000000347805 */ /* 0x000fe4000001ff00 */
[----:B------:R-:W-:Y:S02]  /*6160*/  CS2R R50, SRZ ;  /* 0x0000000000327805 */ /* 0x000fe4000001ff00 */
[----:B------:R-:W-:Y:S01]  /*6170*/  CS2R R48, SRZ ;  /* 0x0000000000307805 */ /* 0x000fe2000001ff00 */
[----:B------:R-:W-:Y:S06]  /*6180*/  @P1 BRA `(.L_x_95) ;  /* 0x00000000000c1947 */ /* 0x000fec0003800000 */
[----:B------:R-:W-:Y:S04]  /*6190*/  SHF.L.U32 R3, RZ, 0x1f, RZ ;  /* 0x0000001fff037819 */ /* 0x000fe800000006ff */
[----:B------:R-:W1:Y:S02]  /*61a0*/  SYNCS.PHASECHK.TRANS64.TRYWAIT P1, [UR48+0x20], R3 ;  /* 0x00002003ff0075a7 */ /* 0x000e640008021130 */
[----:B-1----:R-:W-:Y:S05]  /*61b0*/  @!P1 BRA `(.L_x_96) ;  /* 0x00000058006c9947 */ /* 0x002fea0003800000 */
.L_x_95:
[----:B------:R-:W-:Y:S05]  /*61c0*/  BSYNC B0 ;  /* 0x0000000000007941 */ /* 0x000fea0003800000 */
.L_x_94:
[----:B------:R-:W-:Y:S01]  /*61d0*/  ISETP.NE.AND P1, PT, R89, RZ, PT ;  /* 0x000000ff5900720c */ /* 0x000fe20003f25270 */
[----:B------:R-:W-:Y:S11]  /*61e0*/  HFMA2 R86, -RZ, RZ, 0, 5.9604644775390625e-08 ;  /* 0x00000001ff567431 */ /* 0x000ff600000001ff */
[----:B------:R-:W-:Y:S01]  /*61f0*/  @!UPT UIADD3 URZ, UPT, UPT, URZ, URZ, URZ ;  /* 0x000000fffffff290 */ /* 0x000fe2000fffe0ff */
[----:B------:R-:W-:Y:S05]  /*6200*/  @P1 WARPSYNC.ALL ;  /* 0x0000000000001948 */ /* 0x000fea0003800000 */
[----:B------:R3:W4:Y:S04]  /*6210*/  @P1 LDSM.16.M88.4 R40, [R5] ;  /* 0x000000000528183b */ /* 0x0007280000000200 */
[----:B------:R3:W1:Y:S04]  /*6220*/  @P1 LDSM.16.M88.4 R44, [R4] ;  /* 0x00000000042c183b */ /* 0x0006680000000200 */
[----:B------:R3:W1:Y:S04]  /*6230*/  @P1 LDSM.16.M88.4 R52, [R87+UR48+0x400] ;  /* 0x000400305734183b */ /* 0x0006680008000200 */
[----:B------:R3:W1:Y:S02]  /*6240*/  @P1 LDSM.16.M88.4 R48, [R81+0x400] ;  /* 0x000400005130183b */ /* 0x0006640000000200 */
.L_x_93:
[----:B------:R-:W-:Y:S05]  /*6250*/  BSYNC B1 ;  /* 0x0000000000017941 */ /* 0x000fea0003800000 */
.L_x_92:
[----:B-1----:R-:W-:Y:S04]  /*6260*/  SHF.R.U32.HI R0, RZ, 0x15, R34 ;  /* 0x00000015ff007819 */ /* 0x002fe80000011622 */
[----:B------:R-:W-:Y:S01]  /*6270*/  LOP3.LUT P1, RZ, R0, 0x3, R69, 0x48, !PT ;  /* 0x0000000300ff7812 */ /* 0x000fe20007824845 */
[----:B------:R-:W-:Y:S01]  /*6280*/  @!UPT UIADD3 URZ, UPT, UPT, URZ, URZ, URZ ;  /* 0x000000fffffff290 */ /* 0x000fe2000fffe0ff */
[----:B--2---:R-:W-:Y:S11]  /*6290*/  @P0 BRA `(.L_x_97) ;  /* 0x0000000000080947 */ /* 0x004ff60003800000 */
[----:B------:R-:W1:Y:S02]  /*62a0*/  SYNCS.PHASECHK.TRANS64.TRYWAIT P0, [R83+URZ+0x90], R2 ;  /* 0x00009002530075a7 */ /* 0x000e6400080011ff */
[----:B-1----:R-:W-:Y:S05]  /*62b0*/  @!P0 BRA `(.L_x_98) ;  /* 0x0000005800448947 */ /* 0x002fea0003800000 */
.L_x_97:
[----:B------:R-:W-:Y:S05]  /*62c0*/  @!P1 BRA `(.L_x_99) ;  /* 0x0000000000409947 */ /* 0x000fea0003800000 */
[----:B------:R-:W3:Y:S01]  /*62d0*/  LDCU.64 UR8, c[0x4][0x70] ;  /* 0x01000e00ff0877ac */ /* 0x000ee20008000a00 */
[----:B------:R-:W-:Y:S01]  /*62e0*/  MOV R3, 0x0 ;  /* 0x0000000000037802 */ /* 0x000fe20000000f00 */
[----:B------:R-:W-:Y:S02]  /*62f0*/  HFMA2 R12, -RZ, RZ, 0, 5.9604644775390625e-08 ;  /* 0x00000001ff0c7431 */ /* 0x000fe400000001ff */
[----:B------:R-:W-:Y:S02]  /*6300*/  IMAD.MOV.U32 R8, RZ, RZ, 0x192 ;  /* 0x00000192ff087424 */ /* 0x000fe400078e00ff */
[----:B------:R-:W-:Y:S01]  /*6310*/  IMAD.MOV.U32 R13, RZ, RZ, RZ ;  /* 0x000000ffff0d7224 */ /* 0x000fe200078e00ff */
[----:B------:R-:W2:Y:S01]  /*6320*/  LDCU.64 UR6, c[0x4][0x78] ;  /* 0x01000f00ff0677ac */ /* 0x000ea20008000a00 */
[----:B-1----:R-:W1:Y:S01]  /*6330*/  LDC.64 R2, c[0x4][R3] ;  /* 0x0100000003027b82 */ /* 0x002e620000000a00 */
[----:B------:R-:W5:Y:S01]  /*6340*/  LDCU.64 UR4, c[0x4][0x10] ;  /* 0x01000200ff0477ac */ /* 0x000f620008000a00 */
[----:B---3--:R-:W-:Y:S01]  /*6350*/  MOV R5, UR9 ;  /* 0x0000000900057c02 */ /* 0x008fe20008000f00 */
[----:B------:R-:W-:Y:S01]  /*6360*/  IMAD.U32 R4, RZ, RZ, UR8 ;  /* 0x00000008ff047e24 */ /* 0x000fe2000f8e00ff */
[----:B--2---:R-:W-:Y:S01]  /*6370*/  MOV R7, UR7 ;  /* 0x0000000700077c02 */ /* 0x004fe20008000f00 */
[----:B------:R-:W-:Y:S01]  /*6380*/  IMAD.U32 R6, RZ, RZ, UR6 ;  /* 0x00000006ff067e24 */ /* 0x000fe2000f8e00ff */
[----:B-----5:R-:W-:Y:S01]  /*6390*/  MOV R11, UR5 ;  /* 0x00000005000b7c02 */ /* 0x020fe20008000f00 */
[----:B------:R-:W-:Y:S02]  /*63a0*/  IMAD.U32 R10, RZ, RZ, UR4 ;  /* 0x00000004ff0a7e24 */ /* 0x000fe4000f8e00ff */
[----:B------:R-:W-:Y:S07]  /*63b0*/  LEPC R20, `(.L_x_99) ;  /* 0x000000001014794e */ /* 0x000fee0000000000 */
[----:B-1--4-:R-:W-:Y:S05]  /*63c0*/  CALL.ABS.NOINC R2 ;  /* 0x0000000002007343 */ /* 0x012fea0003c00000 */
.L_x_99:
[----:B------:R-:W-:Y:S01]  /*63d0*/  LOP3.LUT R20, R52, 0xffffe000, RZ, 0xc0, !PT ;  /* 0xffffe00034147812 */ /* 0x000fe200078ec0ff */
[----:B------:R-:W-:Y:S05]  /*63e0*/  WARPSYNC.ALL ;  /* 0x0000000000007948 */ /* 0x000fea0003800000 */
[----:B------:R-:W-:Y:S01]  /*63f0*/  R2UR UR4, R34 ;  /* 0x00000000220472ca */ /* 0x000fe200000e0000 */
[----:B------:R-:W-:Y:S01]  /*6400*/  IMAD.SHL.U32 R90, R75, 0x4, RZ ;  /* 0x000000044b5a7824 */ /* 0x000fe200078e00ff */
[----:B------:R-:W-:Y:S01]  /*6410*/  LOP3.LUT R21, R53, 0xffffe000, RZ, 0xc0, !PT ;  /* 0xffffe00035157812 */ /* 0x000fe200078ec0ff */
[----:B------:R-:W-:Y:S01]  /*6420*/  BSSY.RECONVERGENT B0, `(.L_x_100) ;  /* 0x0000059000007945 */ /* 0x000fe20003800200 */
[----:B------:R-:W-:Y:S02]  /*6430*/  ISETP.NE.AND P0, PT, R76, RZ, PT ;  /* 0x000000ff4c00720c */ /* 0x000fe40003f05270 */
[----:B------:R-:W-:Y:S05]  /*6440*/  IADD3 R84, PT, PT, R84, R90, RZ ;  /* 0x0000005a54547210 */ /* 0x000fea0007ffe0ff */
[----:B------:R-:W-:Y:S02]  /*6450*/  IMAD.IADD R85, R74, 0x1, R84 ;  /* 0x000000014a557824 */ /* 0x000fe400078e0254 */
[----:B---3--:R-:W2:Y:S02]  /*6460*/  LDTM.16dp128bit.x8 R4, tmem[UR4] ;  /* 0x00000004000479ee */ /* 0x008ea40008180000 */
[C---:B--2---:R-:W-:Y:S01]  /*6470*/  FMUL R0, R33.reuse, R4 ;  /* 0x0000000421007220 */ /* 0x044fe20000400000 */
[C---:B-1----:R-:W-:Y:S01]  /*6480*/  FMUL R2, R33.reuse, R5 ;  /* 0x0000000521027220 */ /* 0x042fe20000400000 */
[C---:B------:R-:W-:Y:S01]  /*6490*/  FMUL R3, R33.reuse, R6 ;  /* 0x0000000621037220 */ /* 0x040fe20000400000 */
[----:B------:R-:W-:Y:S01]  /*64a0*/  FMUL R4, R33, R8 ;  /* 0x0000000821047220 */ /* 0x000fe20000400000 */
[C---:B------:R-:W-:Y:S01]  /*64b0*/  FFMA R36, R35.reuse, R20, R0 ;  /* 0x0000001423247223 */ /* 0x040fe20000000000 */
[----:B------:R-:W-:Y:S01]  /*64c0*/  LOP3.LUT R0, R54, 0xffffe000, RZ, 0xc0, !PT ;  /* 0xffffe00036007812 */ /* 0x000fe200078ec0ff */
[----:B------:R-:W-:Y:S01]  /*64d0*/  FFMA R37, R35, R21, R2 ;  /* 0x0000001523257223 */ /* 0x000fe20000000002 */
[----:B------:R-:W-:Y:S01]  /*64e0*/  LOP3.LUT R2, R55, 0xffffe000, RZ, 0xc0, !PT ;  /* 0xffffe00037027812 */ /* 0x000fe200078ec0ff */
[C---:B------:R-:W-:Y:S01]  /*64f0*/  FMUL R5, R33.reuse, R9 ;  /* 0x0000000921057220 */ /* 0x040fe20000400000 */
[----:B------:R-:W-:Y:S01]  /*6500*/  F2FP.TF32.F32.PACK_B R36, R36 ;  /* 0x00000024ff24723e */ /* 0x000fe200024050ff */
[C---:B------:R-:W-:Y:S01]  /*6510*/  FMUL R8, R33.reuse, R12 ;  /* 0x0000000c21087220 */ /* 0x040fe20000400000 */
[----:B------:R-:W-:Y:S01]  /*6520*/  F2FP.TF32.F32.PACK_B R37, R37 ;  /* 0x00000025ff25723e */ /* 0x000fe200024050ff */
[C---:B------:R-:W-:Y:S01]  /*6530*/  FMUL R9, R33.reuse, R13 ;  /* 0x0000000d21097220 */ /* 0x040fe20000400000 */
[C---:B------:R-:W-:Y:S01]  /*6540*/  FMUL R12, R33.reuse, R16 ;  /* 0x00000010210c7220 */ /* 0x040fe20000400000 */
[----:B------:R-:W-:Y:S01]  /*6550*/  LOP3.LUT R16, R48, 0xffffe000, RZ, 0xc0, !PT ;  /* 0xffffe00030107812 */ /* 0x000fe200078ec0ff */
[C---:B------:R-:W-:Y:S01]  /*6560*/  FMUL R7, R33.reuse, R7 ;  /* 0x0000000721077220 */ /* 0x040fe20000400000 */
[----:B------:R-:W-:Y:S01]  /*6570*/  FMUL R13, R33, R17 ;  /* 0x00000011210d7220 */ /* 0x000fe20000400000 */
[----:B------:R-:W-:Y:S01]  /*6580*/  LOP3.LUT R17, R49, 0xffffe000, RZ, 0xc0, !PT ;  /* 0xffffe00031117812 */ /* 0x000fe200078ec0ff */
[----:B------:R-:W-:Y:S01]  /*6590*/  FFMA R38, R35, R0, R3 ;  /* 0x0000000023267223 */ /* 0x000fe20000000003 */
[----:B------:R-:W-:Y:S01]  /*65a0*/  LOP3.LUT R0, R50, 0xffffe000, RZ, 0xc0, !PT ;  /* 0xffffe00032007812 */ /* 0x000fe200078ec0ff */
[----:B------:R-:W-:Y:S01]  /*65b0*/  FMUL R6, R33, R10 ;  /* 0x0000000a21067220 */ /* 0x000fe20000400000 */
[----:B----4-:R-:W-:Y:S01]  /*65c0*/  LOP3.LUT R3, R41, 0xffffe000, RZ, 0xc0, !PT ;  /* 0xffffe00029037812 */ /* 0x010fe200078ec0ff */
[----:B------:R-:W-:Y:S01]  /*65d0*/  FFMA R39, R35, R2, R7 ;  /* 0x0000000223277223 */ /* 0x000fe20000000007 */
[----:B------:R-:W-:Y:S01]  /*65e0*/  LOP3.LUT R2, R51, 0xffffe000, RZ, 0xc0, !PT ;  /* 0xffffe00033027812 */ /* 0x000fe200078ec0ff */
[C---:B------:R-:W-:Y:S01]  /*65f0*/  FFMA R4, R35.reuse, R16, R4 ;  /* 0x0000001023047223 */ /* 0x040fe20000000004 */
[----:B------:R-:W-:Y:S01]  /*6600*/  LOP3.LUT R16, R42, 0xffffe000, RZ, 0xc0, !PT ;  /* 0xffffe0002a107812 */ /* 0x000fe200078ec0ff */
[C---:B------:R-:W-:Y:S01]  /*6610*/  FFMA R5, R35.reuse, R17, R5 ;  /* 0x0000001123057223 */ /* 0x040fe20000000005 */
[----:B------:R-:W-:Y:S01]  /*6620*/  F2FP.TF32.F32.PACK_B R38, R38 ;  /* 0x00000026ff26723e */ /* 0x000fe200024050ff */
[----:B------:R-:W-:Y:S01]  /*6630*/  FFMA R6, R35, R0, R6 ;  /* 0x0000000023067223 */ /* 0x000fe20000000006 */
[----:B------:R-:W-:Y:S01]  /*6640*/  LOP3.LUT R0, R40, 0xffffe000, RZ, 0xc0, !PT ;  /* 0xffffe00028007812 */ /* 0x000fe200078ec0ff */
[C---:B------:R-:W-:Y:S01]  /*6650*/  FMUL R11, R33.reuse, R11 ;  /* 0x0000000b210b7220 */ /* 0x040fe20000400000 */
[----:B------:R-:W-:Y:S01]  /*6660*/  F2FP.TF32.F32.PACK_B R39, R39 ;  /* 0x00000027ff27723e */ /* 0x000fe200024050ff */
[----:B------:R-:W-:Y:S01]  /*6670*/  FMUL R10, R33, R14 ;  /* 0x0000000e210a7220 */ /* 0x000fe20000400000 */
[----:B------:R-:W-:Y:S01]  /*6680*/  F2FP.TF32.F32.PACK_B R4, R4 ;  /* 0x00000004ff04723e */ /* 0x000fe200024050ff */
[----:B------:R-:W-:Y:S01]  /*6690*/  FFMA R7, R35, R2, R11 ;  /* 0x0000000223077223 */ /* 0x000fe2000000000b */
[----:B------:R-:W-:Y:S01]  /*66a0*/  LOP3.LUT R2, R43, 0xffffe000, RZ, 0xc0, !PT ;  /* 0xffffe0002b027812 */ /* 0x000fe200078ec0ff */
[----:B------:R-:W-:Y:S01]  /*66b0*/  FFMA R8, R35, R0, R8 ;  /* 0x0000000023087223 */ /* 0x000fe20000000008 */
[----:B------:R-:W-:Y:S01]  /*66c0*/  LOP3.LUT R0, R44, 0xffffe000, RZ, 0xc0, !PT ;  /* 0xffffe0002c007812 */ /* 0x000fe200078ec0ff */
[----:B------:R1:W-:Y:S01]  /*66d0*/  STSM.16.M88.4 [R82+0x400], R36 ;  /* 0x0004002452007844 */ /* 0x0003e20000000200 */
[----:B------:R-:W-:Y:S01]  /*66e0*/  F2FP.TF32.F32.PACK_B R5, R5 ;  /* 0x00000005ff05723e */ /* 0x000fe200024050ff */
[----:B------:R-:W-:Y:S01]  /*66f0*/  FMUL R15, R33, R15 ;  /* 0x0000000f210f7220 */ /* 0x000fe20000400000 */
[----:B------:R-:W-:Y:S01]  /*6700*/  F2FP.TF32.F32.PACK_B R6, R6 ;  /* 0x00000006ff06723e */ /* 0x000fe200024050ff */
[C---:B------:R-:W-:Y:S01]  /*6710*/  FFMA R9, R35.reuse, R3, R9 ;  /* 0x0000000323097223 */ /* 0x040fe20000000009 */
[C---:B------:R-:W-:Y:S01]  /*6720*/  FFMA R10, R35.reuse, R16, R10 ;  /* 0x00000010230a7223 */ /* 0x040fe2000000000a */
[----:B------:R-:W-:Y:S01]  /*6730*/  FFMA R11, R35, R2, R15 ;  /* 0x00000002230b7223 */ /* 0x000fe2000000000f */
[----:B------:R-:W-:Y:S01]  /*6740*/  LOP3.LUT R2, R45, 0xffffe000, RZ, 0xc0, !PT ;  /* 0xffffe0002d027812 */ /* 0x000fe200078ec0ff */
[----:B------:R-:W-:Y:S01]  /*6750*/  FFMA R12, R35, R0, R12 ;  /* 0x00000000230c7223 */ /* 0x000fe2000000000c */
[----:B------:R-:W-:Y:S01]  /*6760*/  LOP3.LUT R3, R46, 0xffffe000, RZ, 0xc0, !PT ;  /* 0xffffe0002e037812 */ /* 0x000fe200078ec0ff */
[----:B------:R-:W-:Y:S01]  /*6770*/  FMUL R14, R33, R18 ;  /* 0x00000012210e7220 */ /* 0x000fe20000400000 */
[----:B------:R-:W-:Y:S01]  /*6780*/  LOP3.LUT R0, R47, 0xffffe000, RZ, 0xc0, !PT ;  /* 0xffffe0002f007812 */ /* 0x000fe200078ec0ff */
[----:B------:R-:W-:Y:S01]  /*6790*/  FMUL R19, R33, R19 ;  /* 0x0000001321137220 */ /* 0x000fe20000400000 */
[----:B------:R-:W-:Y:S01]  /*67a0*/  F2FP.TF32.F32.PACK_B R7, R7 ;  /* 0x00000007ff07723e */ /* 0x000fe200024050ff */
[C---:B------:R-:W-:Y:S01]  /*67b0*/  FFMA R13, R35.reuse, R2, R13 ;  /* 0x00000002230d7223 */ /* 0x040fe2000000000d */
[C---:B------:R-:W-:Y:S01]  /*67c0*/  FFMA R14, R35.reuse, R3, R14 ;  /* 0x00000003230e7223 */ /* 0x040fe2000000000e */
[----:B------:R-:W-:Y:S01]  /*67d0*/  FFMA R15, R35, R0, R19 ;  /* 0x00000000230f7223 */ /* 0x000fe20000000013 */
[----:B------:R-:W-:Y:S01]  /*67e0*/  F2FP.TF32.F32.PACK_B R8, R8 ;  /* 0x00000008ff08723e */ /* 0x000fe200024050ff */
[----:B------:R1:W-:Y:S01]  /*67f0*/  STSM.16.M88.4 [R81+0x400], R4 ;  /* 0x0004000451007844 */ /* 0x0003e20000000200 */
[----:B------:R-:W-:Y:S02]  /*6800*/  F2FP.TF32.F32.PACK_B R9, R9 ;  /* 0x00000009ff09723e */ /* 0x000fe400024050ff */
[----:B------:R-:W-:Y:S02]  /*6810*/  F2FP.TF32.F32.PACK_B R10, R10 ;  /* 0x0000000aff0a723e */ /* 0x000fe400024050ff */
[----:B------:R-:W-:Y:S02]  /*6820*/  F2FP.TF32.F32.PACK_B R11, R11 ;  /* 0x0000000bff0b723e */ /* 0x000fe400024050ff */
[----:B------:R-:W-:Y:S02]  /*6830*/  F2FP.TF32.F32.PACK_B R12, R12 ;  /* 0x0000000cff0c723e */ /* 0x000fe400024050ff */
[----:B------:R-:W-:Y:S01]  /*6840*/  F2FP.TF32.F32.PACK_B R13, R13 ;  /* 0x0000000dff0d723e */ /* 0x000fe200024050ff */
[----:B------:R1:W-:Y:S01]  /*6850*/  STSM.16.M88.4 [R84], R8 ;  /* 0x0000000854007844 */ /* 0x0003e20000000200 */
[----:B------:R-:W-:Y:S02]  /*6860*/  F2FP.TF32.F32.PACK_B R14, R14 ;  /* 0x0000000eff0e723e */ /* 0x000fe400024050ff */
[----:B------:R-:W-:Y:S05]  /*6870*/  F2FP.TF32.F32.PACK_B R15, R15 ;  /* 0x0000000fff0f723e */ /* 0x000fea00024050ff */
[----:B------:R1:W-:Y:S01]  /*6880*/  STSM.16.M88.4 [R85], R12 ;  /* 0x0000000c55007844 */ /* 0x0003e20000000200 */
[----:B------:R-:W-:Y:S01]  /*6890*/  @!PT LDS RZ, [RZ] ;  /* 0x00000000fffff984 */ /* 0x000fe20000000800 */
[----:B------:R-:W-:Y:S01]  /*68a0*/  @!PT LDS RZ, [RZ] ;  /* 0x00000000fffff984 */ /* 0x000fe20000000800 */
[----:B------:R-:W-:Y:S01]  /*68b0*/  @!PT LDS RZ, [RZ] ;  /* 0x00000000fffff984 */ /* 0x000fe20000000800 */
[----:B------:R-:W-:Y:S01]  /*68c0*/  @!PT LDS RZ, [RZ] ;  /* 0x00000000fffff984 */ /* 0x000fe20000000800 */
[----:B------:R2:W-:Y:S07]  /*68d0*/  MEMBAR.ALL.CTA ;  /* 0x0000000000007992 */ /* 0x0005ee0000008000 */
[----:B--2---:R-:W2:Y:S02]  /*68e0*/  FENCE.VIEW.ASYNC.S ;  /* 0x00000000000073c6 */ /* 0x004ea40000000000 */
[----:B--2---:R-:W-:Y:S06]  /*68f0*/  BAR.SYNC.DEFER_BLOCKING 0x1, 0x80 ;  /* 0x0042000000007b1d */ /* 0x004fec0000010000 */
[----:B------:R-:W-:Y:S05]  /*6900*/  @P0 BRA `(.L_x_101) ;  /* 0x0000000000280947 */ /* 0x000fea0003800000 */
[----:B------:R-:W-:Y:S02]  /*6910*/  UIADD3 UR4, UPT, UPT, UR48, 0x400, URZ ;  /* 0x0000040030047890 */ /* 0x000fe4000fffe0ff */
[----:B------:R-:W-:Y:S01]  /*6920*/  UIADD3 UR6, UP0, UPT, UR52, 0x680, URZ ;  /* 0x0000068034067890 */ /* 0x000fe2000ff1e0ff */
[----:B------:R-:W-:Y:S03]  /*6930*/  UMOV UR43, UR36 ;  /* 0x00000024002b7c82 */ /* 0x000fe60008000000 */
[----:B------:R-:W-:Y:S01]  /*6940*/  MOV R70, UR4 ;  /* 0x0000000400467c02 */ /* 0x000fe20008000f00 */
[----:B------:R-:W-:Y:S03]  /*6950*/  UIADD3.X UR7, UPT, UPT, URZ, UR53, URZ, UP0, !UPT ;  /* 0x00000035ff077290 */ /* 0x000fe600087fe4ff */
[----:B------:R-:W-:Y:S11]  /*6960*/  R2UR UR40, R70 ;  /* 0x00000000462872ca */ /* 0x000ff600000e0000 */
[----:B------:R-:W-:Y:S02]  /*6970*/  @!UPT UIADD3 URZ, UPT, UPT, URZ, URZ, URZ ;  /* 0x000000fffffff290 */ /* 0x000fe4000fffe0ff */
[----:B------:R2:W-:Y:S01]  /*6980*/  UTMASTG.3D [UR40], [UR6] ;  /* 0x00000028060073b5 */ /* 0x0005e20008010000 */
[----:B------:R0:W-:Y:S01]  /*6990*/  UTMACMDFLUSH ;  /* 0x00000000000079b7 */ /* 0x0001e20000000000 */
[----:B--2---:R-:W-:Y:S04]  /*69a0*/  DEPBAR.LE SB0, 0x1 ;  /* 0x000080400000791a */ /* 0x004fe80000000000 */
.L_x_101:
[----:B------:R-:W-:Y:S05]  /*69b0*/  BSYNC.RECONVERGENT B0 ;  /* 0x0000000000007941 */ /* 0x000fea0003800200 */
.L_x_100:
[----:B------:R-:W-:Y:S01]  /*69c0*/  BAR.SYNC.DEFER_BLOCKING 0x1, 0x80 ;  /* 0x0042000000007b1d */ /* 0x000fe20000010000 */
[----:B------:R-:W-:Y:S01]  /*69d0*/  ISETP.NE.AND P1, PT, R80, RZ, PT ;  /* 0x000000ff5000720c */ /* 0x000fe20003f25270 */
[----:B------:R-:W-:Y:S01]  /*69e0*/  UISETP.NE.AND UP0, UPT, UR49, URZ, UPT ;  /* 0x000000ff3100728c */ /* 0x000fe2000bf05270 */
[----:B------:R-:W-:Y:S11]  /*69f0*/  LEA R2, R86, UR48, 0x3 ;  /* 0x0000003056027c11 */ /* 0x000ff6000f8e18ff */
[----:B------:R-:W-:Y:S01]  /*6a00*/  @P1 SHF.L.U32 R3, RZ, 0x1f, RZ ;  /* 0x0000001fff031819 */ /* 0x000fe200000006ff */
[----:B------:R-:W-:Y:S06]  /*6a10*/  BRA.U !UP0, `(.L_x_102) ;  /* 0x0000000108247547 */ /* 0x000fec000b800000 */
[----:B-1----:R-:W-:Y:S01]  /*6a20*/  IMAD.U32 R4, RZ, RZ, UR51 ;  /* 0x00000033ff047e24 */ /* 0x002fe2000f8e00ff */
[----:B------:R-:W-:Y:S01]  /*6a30*/  MOV R0, UR37 ;  /* 0x0000002500007c02 */ /* 0x000fe20008000f00 */
[----:B------:R-:W-:Y:S03]  /*6a40*/  UIADD3 UR51, UPT, UPT, UR51, 0x1, URZ ;  /* 0x0000000133337890 */ /* 0x000fe6000fffe0ff */
[----:B------:R-:W-:Y:S01]  /*6a50*/  @P1 LEA R4, R4, UR48, 0x3 ;  /* 0x0000003004041c11 */ /* 0x000fe2000f8e18ff */
[----:B------:R-:W-:Y:S04]  /*6a60*/  UISETP.NE.AND UP0, UPT, UR51, 0x4, UPT ;  /* 0x000000043300788c */ /* 0x000fe8000bf05270 */
[----:B------:R-:W-:Y:S01]  /*6a70*/  @P1 VIADD R4, R4, 0x40 ;  /* 0x0000004004041836 */ /* 0x000fe20000000000 */
[----:B------:R-:W-:Y:S04]  /*6a80*/  USEL UR51, UR51, URZ, UP0 ;  /* 0x000000ff33337287 */ /* 0x000fe80008000000 */
[----:B------:R-:W-:Y:S04]  /*6a90*/  @P1 PRMT R0, R0, 0x654, R4 ;  /* 0x0000065400001816 */ /* 0x000fe80000000004 */
[----:B------:R2:W-:Y:S04]  /*6aa0*/  @P1 SYNCS.ARRIVE.TRANS64.RED.A1T0 RZ, [R0+URZ], RZ ;  /* 0x000000ff00ff19a7 */ /* 0x0005e800081004ff */
.L_x_102:
[----:B------:R-:W3:Y:S01]  /*6ab0*/  @P1 SYNCS.PHASECHK.TRANS64.TRYWAIT P0, [R2+URZ+0x20], R3 ;  /* 0x00002003020015a7 */ /* 0x000ee200080011ff */
[----:B------:R-:W-:Y:S01]  /*6ac0*/  BSSY B1, `(.L_x_103) ;  /* 0x0000017000017945 */ /* 0x000fe20003800000 */
[----:B---3--:R-:W-:Y:S03]  /*6ad0*/  @P1 SEL R88, RZ, 0x1, !P0 ;  /* 0x00000001ff581807 */ /* 0x008fe60004000000 */
[----:B------:R-:W-:Y:S05]  /*6ae0*/  @!P1 BRA `(.L_x_104) ;  /* 0x0000000000509947 */ /* 0x000fea0003800000 */
[----:B------:R-:W-:Y:S01]  /*6af0*/  ISETP.NE.AND P1, PT, R89, RZ, PT ;  /* 0x000000ff5900720c */ /* 0x000fe20003f25270 */
[----:B------:R-:W-:Y:S01]  /*6b00*/  BSSY B0, `(.L_x_105) ;  /* 0x000000a000007945 */ /* 0x000fe20003800000 */
[----:B------:R-:W-:Y:S11]  /*6b10*/  ISETP.NE.AND P0, PT, R88, RZ, PT ;  /* 0x000000ff5800720c */ /* 0x000ff60003f05270 */
[----:B-1----:R-:W-:Y:S04]  /*6b20*/  @P1 IMAD R5, R86, 0x2000, R87 ;  /* 0x0000200056051824 */ /* 0x002fe800078e0257 */
[----:B------:R-:W-:Y:S05]  /*6b30*/  @P1 VIADD R4, R5, UR48 ;  /* 0x0000003005041c36 */ /* 0x000fea0008000000 */
[----:B------:R-:W-:Y:S01]  /*6b40*/  @P1 IADD3 R3, PT, PT, R90, R4, RZ ;  /* 0x000000045a031210 */ /* 0x000fe20007ffe0ff */
[----:B------:R-:W-:Y:S01]  /*6b50*/  @P1 IMAD.IADD R4, R74, 0x1, R4 ;  /* 0x000000014a041824 */ /* 0x000fe200078e0204 */
[----:B------:R-:W-:Y:S06]  /*6b60*/  @P0 BRA `(.L_x_106) ;  /* 0x00000000000c0947 */ /* 0x000fec0003800000 */
[----:B--2---:R-:W-:Y:S04]  /*6b70*/  SHF.L.U32 R0, RZ, 0x1f, RZ ;  /* 0x0000001fff007819 */ /* 0x004fe800000006ff */
[----:B------:R-:W1:Y:S02]  /*6b80*/  SYNCS.PHASECHK.TRANS64.TRYWAIT P0, [R2+URZ+0x20], R0 ;  /* 0x00002000020075a7 */ /* 0x000e6400080011ff */
[----:B-1----:R-:W-:Y:S05]  /*6b90*/  @!P0 BRA `(.L_x_107) ;  /* 0x0000005000208947 */ /* 0x002fea0003800000 */
.L_x_106:
[----:B------:R-:W-:Y:S05]  /*6ba0*/  BSYNC B0 ;  /* 0x0000000000007941 */ /* 0x000fea0003800000 */
.L_x_105:
[----:B------:R-:W-:Y:S02]  /*6bb0*/  ISETP.NE.AND P0, PT, R89, RZ, PT ;  /* 0x000000ff5900720c */ /* 0x000fe40003f05270 */
[----:B------:R-:W-:Y:S11]  /*6bc0*/  IADD3 R86, PT, PT, R86, 0x1, RZ ;  /* 0x0000000156567810 */ /* 0x000ff60007ffe0ff */
[----:B-12---:R-:W-:Y:S01]  /*6bd0*/  @P0 IMAD.IADD R0, R74, 0x1, R3 ;  /* 0x000000014a000824 */ /* 0x006fe200078e0203 */
[----:B------:R-:W-:Y:S05]  /*6be0*/  @P0 WARPSYNC.ALL ;  /* 0x0000000000000948 */ /* 0x000fea0003800000 */
[----:B------:R3:W4:Y:S04]  /*6bf0*/  @P0 LDSM.16.M88.4 R52, [R5+UR48+0x400] ;  /* 0x000400300534083b */ /* 0x0007280008000200 */
[----:B------:R3:W1:Y:S04]  /*6c00*/  @P0 LDSM.16.M88.4 R48, [R4+0x400] ;  /* 0x000400000430083b */ /* 0x0006680000000200 */
[----:B------:R3:W2:Y:S04]  /*6c10*/  @P0 LDSM.16.M88.4 R40, [R3+0x400] ;  /* 0x000400000328083b */ /* 0x0006a80000000200 */
[----:B------:R3:W1:Y:S02]  /*6c20*/  @P0 LDSM.16.M88.4 R44, [R0+0x400] ;  /* 0x00040000002c083b */ /* 0x0006640000000200 */
.L_x_104:
[----:B------:R-:W-:Y:S05]  /*6c30*/  BSYNC B1 ;  /* 0x0000000000017941 */ /* 0x000fea0003800000 */
.L_x_103:
[----:B--23--:R-:W-:Y:S05]  /*6c40*/  VIADD R0, R34, 0x20 ;  /* 0x0000002022007836 */ /* 0x00cfea0000000000 */
[----:B------:R-:W-:Y:S04]  /*6c50*/  SHF.R.U32.HI R0, RZ, 0x15, R0 ;  /* 0x00000015ff007819 */ /* 0x000fe80000011600 */
[----:B------:R-:W-:Y:S11]  /*6c60*/  LOP3.LUT P0, RZ, R0, 0x3, R69, 0x48, !PT ;  /* 0x0000000300ff7812 */ /* 0x000ff60007804845 */
[----:B------:R-:W-:Y:S02]  /*6c70*/  @!UPT UIADD3 URZ, UPT, UPT, URZ, URZ, URZ ;  /* 0x000000fffffff290 */ /* 0x000fe4000fffe0ff */
[----:B------:R-:W-:Y:S05]  /*6c80*/  @!P0 BRA `(.L_x_108) ;  /* 0x0000000000408947 */ /* 0x000fea0003800000 */
[----:B------:R-:W2:Y:S01]  /*6c90*/  LDCU.64 UR8, c[0x4][0x70] ;  /* 0x01000e00ff0877ac */ /* 0x000ea20008000a00 */
[----:B------:R-:W-:Y:S01]  /*6ca0*/  MOV R3, 0x0 ;  /* 0x0000000000037802 */ /* 0x000fe20000000f00 */
[----:B-1----:R-:W-:Y:S02]  /*6cb0*/  HFMA2 R12, -RZ, RZ, 0, 5.9604644775390625e-08 ;  /* 0x00000001ff0c7431 */ /* 0x002fe400000001ff */
[----:B------:R-:W-:Y:S02]  /*6cc0*/  IMAD.MOV.U32 R8, RZ, RZ, 0x192 ;  /* 0x00000192ff087424 */ /* 0x000fe400078e00ff */
[----:B------:R-:W-:Y:S01]  /*6cd0*/  IMAD.MOV.U32 R13, RZ, RZ, RZ ;  /* 0x000000ffff0d7224 */ /* 0x000fe200078e00ff */
[----:B------:R-:W1:Y:S01]  /*6ce0*/  LDCU.64 UR6, c[0x4][0x78] ;  /* 0x01000f00ff0677ac */ /* 0x000e620008000a00 */
[----:B------:R-:W3:Y:S01]  /*6cf0*/  LDC.64 R2, c[0x4][R3] ;  /* 0x0100000003027b82 */ /* 0x000ee20000000a00 */
[----:B------:R-:W5:Y:S01]  /*6d00*/  LDCU.64 UR4, c[0x4][0x10] ;  /* 0x01000200ff0477ac */ /* 0x000f620008000a00 */
[----:B--2---:R-:W-:Y:S01]  /*6d10*/  MOV R5, UR9 ;  /* 0x0000000900057c02 */ /* 0x004fe20008000f00 */
[----:B------:R-:W-:Y:S01]  /*6d20*/  IMAD.U32 R4, RZ, RZ, UR8 ;  /* 0x00000008ff047e24 */ /* 0x000fe2000f8e00ff */
[----:B-1----:R-:W-:Y:S01]  /*6d30*/  MOV R7, UR7 ;  /* 0x0000000700077c02 */ /* 0x002fe20008000f00 */
[----:B------:R-:W-:Y:S01]  /*6d40*/  IMAD.U32 R6, RZ, RZ, UR6 ;  /* 0x00000006ff067e24 */ /* 0x000fe2000f8e00ff */
[----:B-----5:R-:W-:Y:S01]  /*6d50*/  MOV R11, UR5 ;  /* 0x00000005000b7c02 */ /* 0x020fe20008000f00 */
[----:B------:R-:W-:Y:S02]  /*6d60*/  IMAD.U32 R10, RZ, RZ, UR4 ;  /* 0x00000004ff0a7e24 */ /* 0x000fe4000f8e00ff */
[----:B------:R-:W-:Y:S07]  /*6d70*/  LEPC R20, `(.L_x_108) ;  /* 0x000000001014794e */ /* 0x000fee0000000000 */
[----:B---34-:R-:W-:Y:S05]  /*6d80*/  CALL.ABS.NOINC R2 ;  /* 0x0000000002007343 */ /* 0x018fea0003c00000 */
.L_x_108:
[----:B------:R-:W-:Y:S01]  /*6d90*/  ISETP.NE.AND P6, PT, R80, RZ, PT ;  /* 0x000000ff5000720c */ /* 0x000fe20003fc5270 */
[----:B------:R-:W-:Y:S05]  /*6da0*/  WARPSYNC.ALL ;  /* 0x0000000000007948 */ /* 0x000fea0003800000 */
[----:B------:R-:W-:Y:S01]  /*6db0*/  R2UR UR4, R34 ;  /* 0x00000000220472ca */ /* 0x000fe200000e0000 */
[----:B------:R-:W-:Y:S01]  /*6dc0*/  IMAD.U32 R0, RZ, RZ, UR51 ;  /* 0x00000033ff007e24 */ /* 0x000fe2000f8e00ff */
[----:B----4-:R-:W-:Y:S01]  /*6dd0*/  LOP3.LUT R20, R52, 0xffffe000, RZ, 0xc0, !PT ;  /* 0xffffe00034147812 */ /* 0x010fe200078ec0ff */
[----:B------:R-:W-:Y:S01]  /*6de0*/  IMAD.U32 R21, RZ, RZ, UR37 ;  /* 0x00000025ff157e24 */ /* 0x000fe2000f8e00ff */
[----:B------:R-:W-:Y:S01]  /*6df0*/  ISETP.NE.AND P0, PT, R76, RZ, PT ;  /* 0x000000ff4c00720c */ /* 0x000fe20003f05270 */
[----:B------:R-:W-:Y:S02]  /*6e00*/  BSSY.RECONVERGENT B0, `(.L_x_109) ;  /* 0x000005b000007945 */ /* 0x000fe40003800200 */
[----:B------:R-:W-:Y:S05]  /*6e10*/  @P6 LEA R0, R0, UR48, 0x3 ;  /* 0x0000003000006c11 */ /* 0x000fea000f8e18ff */
[----:B------:R-:W-:Y:S01]  /*6e20*/  @P6 VIADD R0, R0, 0x40 ;  /* 0x0000004000006836 */ /* 0x000fe20000000000 */
[----:B-1----:R-:W1:Y:S04]  /*6e30*/  LDTM.16dp128bit.x8 R4, tmem[UR4+0x20] ;  /* 0x00002004000479ee */ /* 0x002e680008180000 */
[----:B------:R-:W-:Y:S01]  /*6e40*/  @P6 PRMT R21, R21, 0x654, R0 ;  /* 0x0000065415156816 */ /* 0x000fe20000000000 */
[C---:B-1----:R-:W-:Y:S01]  /*6e50*/  FMUL R0, R33.reuse, R4 ;  /* 0x0000000421007220 */ /* 0x042fe20000400000 */
[C---:B------:R-:W-:Y:S01]  /*6e60*/  FMUL R4, R33.reuse, R8 ;  /* 0x0000000821047220 */ /* 0x040fe20000400000 */
[C---:B------:R-:W-:Y:S01]  /*6e70*/  FMUL R8, R33.reuse, R12 ;  /* 0x0000000c21087220 */ /* 0x040fe20000400000 */
[----:B------:R-:W-:Y:S01]  /*6e80*/  FMUL R12, R33, R16 ;  /* 0x00000010210c7220 */ /* 0x000fe20000400000 */
[----:B------:R-:W-:Y:S01]  /*6e90*/  LOP3.LUT R16, R53, 0xffffe000, RZ, 0xc0, !PT ;  /* 0xffffe00035107812 */ /* 0x000fe200078ec0ff */
[C---:B------:R-:W-:Y:S01]  /*6ea0*/  FMUL R2, R33.reuse, R5 ;  /* 0x0000000521027220 */ /* 0x040fe20000400000 */
[C---:B------:R-:W-:Y:S01]  /*6eb0*/  FMUL R3, R33.reuse, R6 ;  /* 0x0000000621037220 */ /* 0x040fe20000400000 */
[----:B------:R-:W-:Y:S01]  /*6ec0*/  FMUL R5, R33, R9 ;  /* 0x0000000921057220 */ /* 0x000fe20000400000 */
[----:B------:R-:W-:Y:S01]  /*6ed0*/  FFMA R36, R35, R20, R0 ;  /* 0x0000001423247223 */ /* 0x000fe20000000000 */
[----:B------:R-:W-:Y:S01]  /*6ee0*/  LOP3.LUT R0, R54, 0xffffe000, RZ, 0xc0, !PT ;  /* 0xffffe00036007812 */ /* 0x000fe200078ec0ff */
[C---:B------:R-:W-:Y:S01]  /*6ef0*/  FMUL R6, R33.reuse, R10 ;  /* 0x0000000a21067220 */ /* 0x040fe20000400000 */
[C---:B------:R-:W-:Y:S01]  /*6f00*/  FMUL R9, R33.reuse, R13 ;  /* 0x0000000d21097220 */ /* 0x040fe20000400000 */
[C---:B------:R-:W-:Y:S01]  /*6f10*/  FMUL R10, R33.reuse, R14 ;  /* 0x0000000e210a7220 */ /* 0x040fe20000400000 */
[----:B------:R-:W-:Y:S01]  /*6f20*/  F2FP.TF32.F32.PACK_B R36, R36 ;  /* 0x00000024ff24723e */ /* 0x000fe200024050ff */
[----:B------:R-:W-:Y:S01]  /*6f30*/  FMUL R13, R33, R17 ;  /* 0x00000011210d7220 */ /* 0x000fe20000400000 */
[----:B------:R-:W-:Y:S01]  /*6f40*/  LOP3.LUT R17, R55, 0xffffe000, RZ, 0xc0, !PT ;  /* 0xffffe00037117812 */ /* 0x000fe200078ec0ff */
[----:B------:R-:W-:Y:S01]  /*6f50*/  FMUL R14, R33, R18 ;  /* 0x00000012210e7220 */ /* 0x000fe20000400000 */
[----:B------:R-:W-:Y:S01]  /*6f60*/  LOP3.LUT R18, R48, 0xffffe000, RZ, 0xc0, !PT ;  /* 0xffffe00030127812 */ /* 0x000fe200078ec0ff */
[----:B------:R-:W-:Y:S01]  /*6f70*/  FFMA R37, R35, R16, R2 ;  /* 0x0000001023257223 */ /* 0x000fe20000000002 */
[----:B------:R-:W-:Y:S01]  /*6f80*/  LOP3.LUT R2, R49, 0xffffe000, RZ, 0xc0, !PT ;  /* 0xffffe00031027812 */ /* 0x000fe200078ec0ff */
[----:B------:R-:W-:Y:S01]  /*6f90*/  FMUL R7, R33, R7 ;  /* 0x0000000721077220 */ /* 0x000fe20000400000 */
[----:B------:R-:W-:Y:S01]  /*6fa0*/  LOP3.LUT R16, R41, 0xffffe000, RZ, 0xc0, !PT ;  /* 0xffffe00029107812 */ /* 0x000fe200078ec0ff */
[C---:B------:R-:W-:Y:S01]  /*6fb0*/  FFMA R38, R35.reuse, R0, R3 ;  /* 0x0000000023267223 */ /* 0x040fe20000000003 */
[----:B------:R-:W-:Y:S01]  /*6fc0*/  LOP3.LUT R0, R50, 0xffffe000, RZ, 0xc0, !PT ;  /* 0xffffe00032007812 */ /* 0x000fe200078ec0ff */
[C---:B------:R-:W-:Y:S01]  /*6fd0*/  FFMA R39, R35.reuse, R17, R7 ;  /* 0x0000001123277223 */ /* 0x040fe20000000007 */
[----:B------:R-:W-:Y:S01]  /*6fe0*/  LOP3.LUT R3, R40, 0xffffe000, RZ, 0xc0, !PT ;  /* 0xffffe00028037812 */ /* 0x000fe200078ec0ff */
[C---:B------:R-:W-:Y:S01]  /*6ff0*/  FFMA R4, R35.reuse, R18, R4 ;  /* 0x0000001223047223 */ /* 0x040fe20000000004 */
[----:B------:R-:W-:Y:S01]  /*7000*/  F2FP.TF32.F32.PACK_B R37, R37 ;  /* 0x00000025ff25723e */ /* 0x000fe200024050ff */
[----:B------:R-:W-:Y:S01]  /*7010*/  FFMA R5, R35, R2, R5 ;  /* 0x0000000223057223 */ /* 0x000fe20000000005 */
[----:B------:R-:W-:Y:S01]  /*7020*/  LOP3.LUT R2, R51, 0xffffe000, RZ, 0xc0, !PT ;  /* 0xffffe00033027812 */ /* 0x000fe200078ec0ff */
[----:B------:R-:W-:Y:S01]  /*7030*/  FMUL R11, R33, R11 ;  /* 0x0000000b210b7220 */ /* 0x000fe20000400000 */
[----:B------:R-:W-:Y:S01]  /*7040*/  F2FP.TF32.F32.PACK_B R38, R38 ;  /* 0x00000026ff26723e */ /* 0x000fe200024050ff */
[C---:B------:R-:W-:Y:S01]  /*7050*/  FFMA R6, R35.reuse, R0, R6 ;  /* 0x0000000023067223 */ /* 0x040fe20000000006 */
[----:B------:R-:W-:Y:S01]  /*7060*/  LOP3.LUT R0, R42, 0xffffe000, RZ, 0xc0, !PT ;  /* 0xffffe0002a007812 */ /* 0x000fe200078ec0ff */
[----:B------:R-:W-:Y:S01]  /*7070*/  FFMA R7, R35, R2, R11 ;  /* 0x0000000223077223 */ /* 0x000fe2000000000b */
[----:B------:R-:W-:Y:S01]  /*7080*/  LOP3.LUT R2, R43, 0xffffe000, RZ, 0xc0, !PT ;  /* 0xffffe0002b027812 */ /* 0x000fe200078ec0ff */
[----:B------:R-:W-:Y:S01]  /*7090*/  FFMA R8, R35, R3, R8 ;  /* 0x0000000323087223 */ /* 0x000fe20000000008 */
[----:B------:R-:W-:Y:S01]  /*70a0*/  LOP3.LUT R3, R45, 0xffffe000, RZ, 0xc0, !PT ;  /* 0xffffe0002d037812 */ /* 0x000fe200078ec0ff */
[----:B------:R-:W-:Y:S01]  /*70b0*/  FFMA R9, R35, R16, R9 ;  /* 0x0000001023097223 */ /* 0x000fe20000000009 */
[----:B------:R-:W-:Y:S01]  /*70c0*/  F2FP.TF32.F32.PACK_B R39, R39 ;  /* 0x00000027ff27723e */ /* 0x000fe200024050ff */
[----:B------:R-:W-:Y:S01]  /*70d0*/  FMUL R15, R33, R15 ;  /* 0x0000000f210f7220 */ /* 0x000fe20000400000 */
[----:B------:R-:W-:Y:S01]  /*70e0*/  LOP3.LUT R16, R46, 0xffffe000, RZ, 0xc0, !PT ;  /* 0xffffe0002e107812 */ /* 0x000fe200078ec0ff */
[C---:B------:R-:W-:Y:S01]  /*70f0*/  FFMA R10, R35.reuse, R0, R10 ;  /* 0x00000000230a7223 */ /* 0x040fe2000000000a */
        /* <DEDUP_REMOVED lines=8> */
[----:B------:R-:W-:Y:S01]  /*7180*/  F2FP.TF32.F32.PACK_B R6, R6 ;  /* 0x00000006ff06723e */ /* 0x000fe200024050ff */
[C---:B------:R-:W-:Y:S01]  /*7190*/  FFMA R13, R35.reuse, R3, R13 ;  /* 0x00000003230d7223 */ /* 0x040fe2000000000d */
[----:B------:R-:W-:Y:S01]  /*71a0*/  F2FP.TF32.F32.PACK_B R7, R7 ;  /* 0x00000007ff07723e */ /* 0x000fe200024050ff */
[C---:B------:R-:W-:Y:S01]  /*71b0*/  FFMA R14, R35.reuse, R16, R14 ;  /* 0x00000010230e7223 */ /* 0x040fe2000000000e */
[----:B------:R-:W-:Y:S01]  /*71c0*/  FFMA R15, R35, R2, R19 ;  /* 0x00000002230f7223 */ /* 0x000fe20000000013 */
[----:B------:R-:W-:Y:S02]  /*71d0*/  F2FP.TF32.F32.PACK_B R8, R8 ;  /* 0x00000008ff08723e */ /* 0x000fe400024050ff */
[----:B------:R1:W-:Y:S01]  /*71e0*/  STSM.16.M88.4 [R81+0x2400], R4 ;  /* 0x0024000451007844 */ /* 0x0003e20000000200 */
[----:B------:R-:W-:Y:S02]  /*71f0*/  F2FP.TF32.F32.PACK_B R9, R9 ;  /* 0x00000009ff09723e */ /* 0x000fe400024050ff */
[----:B------:R-:W-:Y:S02]  /*7200*/  F2FP.TF32.F32.PACK_B R10, R10 ;  /* 0x0000000aff0a723e */ /* 0x000fe400024050ff */
[----:B------:R-:W-:Y:S02]  /*7210*/  F2FP.TF32.F32.PACK_B R11, R11 ;  /* 0x0000000bff0b723e */ /* 0x000fe400024050ff */
[----:B------:R-:W-:Y:S02]  /*7220*/  F2FP.TF32.F32.PACK_B R12, R12 ;  /* 0x0000000cff0c723e */ /* 0x000fe400024050ff */
[----:B------:R-:W-:Y:S01]  /*7230*/  F2FP.TF32.F32.PACK_B R13, R13 ;  /* 0x0000000dff0d723e */ /* 0x000fe200024050ff */
[----:B------:R1:W-:Y:S01]  /*7240*/  STSM.16.M88.4 [R84+0x2000], R8 ;  /* 0x0020000854007844 */ /* 0x0003e20000000200 */
[----:B------:R-:W-:Y:S02]  /*7250*/  F2FP.TF32.F32.PACK_B R14, R14 ;  /* 0x0000000eff0e723e */ /* 0x000fe400024050ff */
[----:B------:R-:W-:Y:S02]  /*7260*/  F2FP.TF32.F32.PACK_B R15, R15 ;  /* 0x0000000fff0f723e */ /* 0x000fe400024050ff */
[----:B------:R-:W-:Y:S02]  /*7270*/  LEA R0, R86, UR48, 0x3 ;  /* 0x0000003056007c11 */ /* 0x000fe4000f8e18ff */
[----:B------:R-:W-:Y:S01]  /*7280*/  @P6 SHF.L.U32 R2, RZ, 0x1f, RZ ;  /* 0x0000001fff026819 */ /* 0x000fe200000006ff */
[----:B------:R1:W-:Y:S01]  /*7290*/  STSM.16.M88.4 [R85+0x2000], R12 ;  /* 0x0020000c55007844 */ /* 0x0003e20000000200 */
        /* <DEDUP_REMOVED lines=8> */
[----:B------:R-:W-:Y:S02]  /*7320*/  UIADD3 UR8, UP0, UPT, UR52, 0x680, URZ ;  /* 0x0000068034087890 */ /* 0x000fe4000ff1e0ff */
[----:B------:R-:W-:Y:S02]  /*7330*/  UIADD3 UR5, UPT, UPT, UR41, 0x20, URZ ;  /* 0x0000002029057890 */ /* 0x000fe4000fffe0ff */
[----:B------:R-:W-:Y:S02]  /*7340*/  UIADD3 UR4, UPT, UPT, UR48, 0x2400, URZ ;  /* 0x0000240030047890 */ /* 0x000fe4000fffe0ff */
[----:B------:R-:W-:Y:S01]  /*7350*/  UIADD3.X UR9, UPT, UPT, URZ, UR53, URZ, UP0, !UPT ;  /* 0x00000035ff097290 */ /* 0x000fe200087fe4ff */
[----:B------:R-:W-:Y:S01]  /*7360*/  UMOV UR6, UR42 ;  /* 0x0000002a00067c82 */ /* 0x000fe20008000000 */
[----:B------:R-:W-:Y:S07]  /*7370*/  UMOV UR7, UR36 ;  /* 0x0000002400077c82 */ /* 0x000fee0008000000 */
[----:B------:R2:W-:Y:S01]  /*7380*/  UTMASTG.3D [UR4], [UR8] ;  /* 0x00000004080073b5 */ /* 0x0005e20008010000 */
[----:B------:R0:W-:Y:S01]  /*7390*/  UTMACMDFLUSH ;  /* 0x00000000000079b7 */ /* 0x0001e20000000000 */
[----:B--2---:R-:W-:Y:S04]  /*73a0*/  DEPBAR.LE SB0, 0x1 ;  /* 0x000080400000791a */ /* 0x004fe80000000000 */
.L_x_110:
[----:B------:R-:W-:Y:S05]  /*73b0*/  BSYNC.RECONVERGENT B0 ;  /* 0x0000000000007941 */ /* 0x000fea0003800200 */
.L_x_109:
[----:B------:R-:W-:Y:S01]  /*73c0*/  BAR.SYNC.DEFER_BLOCKING 0x1, 0x80 ;  /* 0x0042000000007b1d */ /* 0x000fe20000010000 */
[----:B------:R-:W-:Y:S04]  /*73d0*/  UIADD3 UR40, UPT, UPT, UR51, 0x1, URZ ;  /* 0x0000000133287890 */ /* 0x000fe8000fffe0ff */
[----:B------:R-:W-:Y:S04]  /*73e0*/  UISETP.NE.AND UP0, UPT, UR40, 0x4, UPT ;  /* 0x000000042800788c */ /* 0x000fe8000bf05270 */
[----:B------:R-:W-:Y:S01]  /*73f0*/  USEL UR40, UR40, URZ, UP0 ;  /* 0x000000ff28287287 */ /* 0x000fe20008000000 */
[----:B------:R2:W-:Y:S01]  /*7400*/  @P6 SYNCS.ARRIVE.TRANS64.RED.A1T0 RZ, [R21+URZ], RZ ;  /* 0x000000ff15ff69a7 */ /* 0x0005e200081004ff */
[----:B------:R-:W-:Y:S01]  /*7410*/  BSSY B1, `(.L_x_111) ;  /* 0x0000018000017945 */ /* 0x000fe20003800000 */
[----:B------:R-:W3:Y:S02]  /*7420*/  @P6 SYNCS.PHASECHK.TRANS64.TRYWAIT P0, [R0+URZ+0x20], R2 ;  /* 0x00002002000065a7 */ /* 0x000ee400080011ff */
[----:B---3--:R-:W-:Y:S01]  /*7430*/  @P6 SEL R88, RZ, 0x1, !P0 ;  /* 0x00000001ff586807 */ /* 0x008fe20004000000 */
[----:B--2---:R-:W-:Y:S06]  /*7440*/  @!P6 BRA `(.L_x_112) ;  /* 0x000000000050e947 */ /* 0x004fec0003800000 */
        /* <DEDUP_REMOVED lines=8> */
[----:B------:R-:W-:Y:S04]  /*74d0*/  SHF.L.U32 R5, RZ, 0x1f, RZ ;  /* 0x0000001fff057819 */ /* 0x000fe800000006ff */
[----:B------:R-:W1:Y:S02]  /*74e0*/  SYNCS.PHASECHK.TRANS64.TRYWAIT P0, [R0+URZ+0x20], R5 ;  /* 0x00002005000075a7 */ /* 0x000e6400080011ff */
[----:B-1----:R-:W-:Y:S05]  /*74f0*/  @!P0 BRA `(.L_x_115) ;  /* 0x0000004400dc8947 */ /* 0x002fea0003800000 */
.L_x_114:
[----:B------:R-:W-:Y:S05]  /*7500*/  BSYNC B0 ;  /* 0x0000000000007941 */ /* 0x000fea0003800000 */
.L_x_113:
[----:B------:R-:W-:Y:S02]  /*7510*/  ISETP.NE.AND P0, PT, R89, RZ, PT ;  /* 0x000000ff5900720c */ /* 0x000fe40003f05270 */
[----:B------:R-:W-:Y:S11]  /*7520*/  IADD3 R86, PT, PT, R86, 0x1, RZ ;  /* 0x0000000156567810 */ /* 0x000ff60007ffe0ff */
[----:B-1----:R-:W-:Y:S01]  /*7530*/  @P0 IMAD.IADD R0, R74, 0x1, R2 ;  /* 0x000000014a000824 */ /* 0x002fe200078e0202 */
[----:B------:R-:W-:Y:S05]  /*7540*/  @P0 WARPSYNC.ALL ;  /* 0x0000000000000948 */ /* 0x000fea0003800000 */
[----:B------:R2:W3:Y:S04]  /*7550*/  @P0 LDSM.16.M88.4 R52, [R4+UR48+0x400] ;  /* 0x000400300434083b */ /* 0x0004e80008000200 */
[----:B------:R2:W4:Y:S04]  /*7560*/  @P0 LDSM.16.M88.4 R48, [R3+0x400] ;  /* 0x000400000330083b */ /* 0x0005280000000200 */
[----:B------:R2:W1:Y:S04]  /*7570*/  @P0 LDSM.16.M88.4 R40, [R2+0x400] ;  /* 0x000400000228083b */ /* 0x0004680000000200 */
[----:B------:R2:W1:Y:S02]  /*7580*/  @P0 LDSM.16.M88.4 R44, [R0+0x400] ;  /* 0x00040000002c083b */ /* 0x0004640000000200 */
.L_x_112:
[----:B------:R-:W-:Y:S05]  /*7590*/  BSYNC B1 ;  /* 0x0000000000017941 */ /* 0x000fea0003800000 */
.L_x_111:
[----:B--2---:R-:W-:Y:S05]  /*75a0*/  VIADD R0, R34, 0x40 ;  /* 0x0000004022007836 */ /* 0x004fea0000000000 */
        /* <DEDUP_REMOVED lines=20> */
.L_x_116:
[----:B------:R-:W-:Y:S01]  /*76f0*/  ISETP.NE.AND P6, PT, R80, RZ, PT ;  /* 0x000000ff5000720c */ /* 0x000fe20003fc5270 */
[----:B------:R-:W-:Y:S05]  /*7700*/  WARPSYNC.ALL ;  /* 0x0000000000007948 */ /* 0x000fea0003800000 */
[----:B------:R-:W-:Y:S01]  /*7710*/  R2UR UR4, R34 ;  /* 0x00000000220472ca */ /* 0x000fe200000e0000 */
[----:B------:R-:W-:Y:S01]  /*7720*/  IMAD.U32 R0, RZ, RZ, UR40 ;  /* 0x00000028ff007e24 */ /* 0x000fe2000f8e00ff */
[----:B---3--:R-:W-:Y:S01]  /*7730*/  LOP3.LUT R20, R52, 0xffffe000, RZ, 0xc0, !PT ;  /* 0xffffe00034147812 */ /* 0x008fe200078ec0ff */
        /* <DEDUP_REMOVED lines=24> */
[----:B----4-:R-:W-:Y:S01]  /*78c0*/  LOP3.LUT R18, R48, 0xffffe000, RZ, 0xc0, !PT ;  /* 0xffffe00030127812 */ /* 0x010fe200078ec0ff */
        /* <DEDUP_REMOVED lines=68> */
.L_x_118:
[----:B------:R-:W-:Y:S05]  /*7d10*/  BSYNC.RECONVERGENT B0 ;  /* 0x0000000000007941 */ /* 0x000fea0003800200 */
.L_x_117:
[----:B------:R-:W-:Y:S01]  /*7d20*/  BAR.SYNC.DEFER_BLOCKING 0x1, 0x80 ;  /* 0x0042000000007b1d */ /* 0x000fe20000010000 */
[----:B------:R-:W-:Y:S01]  /*7d30*/  UIADD3 UR43, UPT, UPT, UR40, 0x1, URZ ;  /* 0x00000001282b7890 */ /* 0x000fe2000fffe0ff */
[----:B------:R-:W-:Y:S03]  /*7d40*/  HFMA2 R91, -RZ, RZ, 0, 0 ;  /* 0x00000000ff5b7431 */ /* 0x000fe600000001ff */
        /* <DEDUP_REMOVED lines=18> */
.L_x_122:
[----:B------:R-:W-:Y:S05]  /*7e70*/  BSYNC B0 ;  /* 0x0000000000007941 */ /* 0x000fea0003800000 */
.L_x_121:
[----:B------:R-:W-:Y:S01]  /*7e80*/  ISETP.NE.AND P0, PT, R89, RZ, PT ;  /* 0x000000ff5900720c */ /* 0x000fe20003f05270 */
[----:B------:R-:W-:Y:S11]  /*7e90*/  VIADD R86, R86, 0x1 ;  /* 0x0000000156567836 */ /* 0x000ff60000000000 */
[----:B------:R-:W-:Y:S01]  /*7ea0*/  @!UPT UIADD3 URZ, UPT, UPT, URZ, URZ, URZ ;  /* 0x000000fffffff290 */ /* 0x000fe2000fffe0ff */
[----:B-1----:R-:W-:Y:S01]  /*7eb0*/  @P0 IMAD.IADD R0, R74, 0x1, R2 ;  /* 0x000000014a000824 */ /* 0x002fe200078e0202 */
[----:B------:R-:W-:Y:S05]  /*7ec0*/  @P0 WARPSYNC.ALL ;  /* 0x0000000000000948 */ /* 0x000fea0003800000 */
[----:B------:R2:W3:Y:S04]  /*7ed0*/  @P0 LDSM.16.M88.4 R52, [R4+UR48+0x400] ;  /* 0x000400300434083b */ /* 0x0004e80008000200 */
[----:B------:R2:W4:Y:S04]  /*7ee0*/  @P0 LDSM.16.M88.4 R48, [R3+0x400] ;  /* 0x000400000330083b */ /* 0x0005280000000200 */
[----:B------:R2:W1:Y:S04]  /*7ef0*/  @P0 LDSM.16.M88.4 R40, [R2+0x400] ;  /* 0x000400000228083b */ /* 0x0004680000000200 */
[----:B------:R2:W1:Y:S01]  /*7f00*/  @P0 LDSM.16.M88.4 R44, [R0+0x400] ;  /* 0x00040000002c083b */ /* 0x0004620000000200 */
[C---:B------:R-:W-:Y:S04]  /*7f10*/  ISETP.NE.AND P0, PT, R86.reuse, 0x4, PT ;  /* 0x000000045600780c */ /* 0x040fe80003f05270 */
[----:B------:R-:W-:Y:S02]  /*7f20*/  SEL R86, R86, RZ, P0 ;  /* 0x000000ff56567207 */ /* 0x000fe40000000000 */
[----:B------:R-:W-:Y:S02]  /*7f30*/  SEL R91, RZ, 0x1, P0 ;  /* 0x00000001ff5b7807 */ /* 0x000fe40000000000 */
.L_x_120:
[----:B------:R-:W-:Y:S05]  /*7f40*/  BSYNC B1 ;  /* 0x0000000000017941 */ /* 0x000fea0003800000 */
.L_x_119:
        /* <DEDUP_REMOVED lines=21> */
.L_x_124:
        /* <DEDUP_REMOVED lines=79> */
[----:B------:R-:W-:Y:S01]  /*8590*/  @P6 SHF.L.U32 R2, R91, 0x1f, RZ ;  /* 0x0000001f5b026819 */ /* 0x000fe200000006ff */
        /* <DEDUP_REMOVED lines=18> */
.L_x_126:
[----:B------:R-:W-:Y:S05]  /*86c0*/  BSYNC.RECONVERGENT B0 ;  /* 0x0000000000007941 */ /* 0x000fea0003800200 */
.L_x_125:
        /* <DEDUP_REMOVED lines=17> */
[----:B------:R-:W-:Y:S04]  /*87e0*/  SHF.L.U32 R5, R91, 0x1f, RZ ;  /* 0x0000001f5b057819 */ /* 0x000fe800000006ff */
[----:B------:R-:W1:Y:S02]  /*87f0*/  SYNCS.PHASECHK.TRANS64.TRYWAIT P0, [R0+URZ+0x20], R5 ;  /* 0x00002005000075a7 */ /* 0x000e6400080011ff */
[----:B-1----:R-:W-:Y:S05]  /*8800*/  @!P0 BRA `(.L_x_131) ;  /* 0x0000003400408947 */ /* 0x002fea0003800000 */
.L_x_130:
[----:B------:R-:W-:Y:S05]  /*8810*/  BSYNC B0 ;  /* 0x0000000000007941 */ /* 0x000fea0003800000 */
.L_x_129:
[----:B------:R-:W-:Y:S01]  /*8820*/  ISETP.NE.AND P0, PT, R89, RZ, PT ;  /* 0x000000ff5900720c */ /* 0x000fe20003f05270 */
[----:B------:R-:W-:Y:S11]  /*8830*/  VIADD R86, R86, 0x1 ;  /* 0x0000000156567836 */ /* 0x000ff60000000000 */
[----:B------:R-:W-:Y:S01]  /*8840*/  @!UPT UIADD3 URZ, UPT, UPT, URZ, URZ, URZ ;  /* 0x000000fffffff290 */ /* 0x000fe2000fffe0ff */
[----:B-1----:R-:W-:Y:S01]  /*8850*/  @P0 IMAD.IADD R0, R74, 0x1, R2 ;  /* 0x000000014a000824 */ /* 0x002fe200078e0202 */
[----:B------:R-:W-:Y:S05]  /*8860*/  @P0 WARPSYNC.ALL ;  /* 0x0000000000000948 */ /* 0x000fea0003800000 */
[----:B------:R-:W2:Y:S04]  /*8870*/  @P0 LDSM.16.M88.4 R52, [R4+UR48+0x400] ;  /* 0x000400300434083b */ /* 0x000ea80008000200 */
[----:B------:R-:W3:Y:S04]  /*8880*/  @P0 LDSM.16.M88.4 R48, [R3+0x400] ;  /* 0x000400000330083b */ /* 0x000ee80000000200 */
[----:B------:R-:W4:Y:S04]  /*8890*/  @P0 LDSM.16.M88.4 R40, [R2+0x400] ;  /* 0x000400000228083b */ /* 0x000f280000000200 */
[----:B------:R1:W2:Y:S01]  /*88a0*/  @P0 LDSM.16.M88.4 R44, [R0+0x400] ;  /* 0x00040000002c083b */ /* 0x0002a20000000200 */
[C---:B------:R-:W-:Y:S04]  /*88b0*/  ISETP.NE.AND P0, PT, R86.reuse, 0x4, PT ;  /* 0x000000045600780c */ /* 0x040fe80003f05270 */
[----:B------:R-:W-:Y:S02]  /*88c0*/  SEL R86, R86, RZ, P0 ;  /* 0x000000ff56567207 */ /* 0x000fe40000000000 */
[----:B-1----:R-:W-:Y:S04]  /*88d0*/  SEL R0, RZ, 0x1, P0 ;  /* 0x00000001ff007807 */ /* 0x002fe80000000000 */
[----:B------:R-:W-:Y:S02]  /*88e0*/  LOP3.LUT R91, R91, R0, RZ, 0x3c, !PT ;  /* 0x000000005b5b7212 */ /* 0x000fe400078e3cff */
.L_x_128:
[----:B------:R-:W-:Y:S05]  /*88f0*/  BSYNC B1 ;  /* 0x0000000000017941 */ /* 0x000fea0003800000 */
.L_x_127:
[----:B------:R-:W-:Y:S05]  /*8900*/  VIADD R0, R34, 0x80 ;  /* 0x0000008022007836 */ /* 0x000fea0000000000 */
[----:B------:R-:W-:Y:S04]  /*8910*/  SHF.R.U32.HI R0, RZ, 0x15, R0 ;  /* 0x00000015ff007819 */ /* 0x000fe80000011600 */
[----:B------:R-:W-:Y:S11]  /*8920*/  LOP3.LUT P0, RZ, R0, 0x3, R69, 0x48, !PT ;  /* 0x0000000300ff7812 */ /* 0x000ff60007804845 */
[----:B------:R-:W-:Y:S02]  /*8930*/  @!UPT UIADD3 URZ, UPT, UPT, URZ, URZ, URZ ;  /* 0x000000fffffff290 */ /* 0x000fe4000fffe0ff */
[----:B------:R-:W-:Y:S05]  /*8940*/  @!P0 BRA `(.L_x_132) ;  /* 0x0000000000408947 */ /* 0x000fea0003800000 */
[----:B------:R-:W5:Y:S01]  /*8950*/  LDCU.64 UR8, c[0x4][0x70] ;  /* 0x01000e00ff0877ac */ /* 0x000f620008000a00 */
[----:B------:R-:W-:Y:S01]  /*8960*/  MOV R3, 0x0 ;  /* 0x0000000000037802 */ /* 0x000fe20000000f00 */
[----:B-1----:R-:W-:Y:S02]  /*8970*/  HFMA2 R12, -RZ, RZ, 0, 5.9604644775390625e-08 ;  /* 0x00000001ff0c7431 */ /* 0x002fe400000001ff */
[----:B------:R-:W-:Y:S02]  /*8980*/  IMAD.MOV.U32 R8, RZ, RZ, 0x192 ;  /* 0x00000192ff087424 */ /* 0x000fe400078e00ff */
[----:B------:R-:W-:Y:S01]  /*8990*/  IMAD.MOV.U32 R13, RZ, RZ, RZ ;  /* 0x000000ffff0d7224 */ /* 0x000fe200078e00ff */
[----:B------:R-:W1:Y:S01]  /*89a0*/  LDCU.64 UR6, c[0x4][0x78] ;  /* 0x01000f00ff0677ac */ /* 0x000e620008000a00 */
[----:B------:R-:W2:Y:S01]  /*89b0*/  LDC.64 R2, c[0x4][R3] ;  /* 0x0100000003027b82 */ /* 0x000ea20000000a00 */
[----:B------:R-:W3:Y:S01]  /*89c0*/  LDCU.64 UR4, c[0x4][0x10] ;  /* 0x01000200ff0477ac */ /* 0x000ee20008000a00 */
[----:B-----5:R-:W-:Y:S01]  /*89d0*/  MOV R5, UR9 ;  /* 0x0000000900057c02 */ /* 0x020fe20008000f00 */
[----:B------:R-:W-:Y:S01]  /*89e0*/  IMAD.U32 R4, RZ, RZ, UR8 ;  /* 0x00000008ff047e24 */ /* 0x000fe2000f8e00ff */
[----:B-1----:R-:W-:Y:S01]  /*89f0*/  MOV R7, UR7 ;  /* 0x0000000700077c02 */ /* 0x002fe20008000f00 */
[----:B------:R-:W-:Y:S01]  /*8a00*/  IMAD.U32 R6, RZ, RZ, UR6 ;  /* 0x00000006ff067e24 */ /* 0x000fe2000f8e00ff */
[----:B---3--:R-:W-:Y:S01]  /*8a10*/  MOV R11, UR5 ;  /* 0x00000005000b7c02 */ /* 0x008fe20008000f00 */
[----:B------:R-:W-:Y:S02]  /*8a20*/  IMAD.U32 R10, RZ, RZ, UR4 ;  /* 0x00000004ff0a7e24 */ /* 0x000fe4000f8e00ff */
[----:B------:R-:W-:Y:S07]  /*8a30*/  LEPC R20, `(.L_x_132) ;  /* 0x000000001014794e */ /* 0x000fee0000000000 */
[----:B--2-4-:R-:W-:Y:S05]  /*8a40*/  CALL.ABS.NOINC R2 ;  /* 0x0000000002007343 */ /* 0x014fea0003c00000 */
.L_x_132:
[----:B------:R-:W-:Y:S01]  /*8a50*/  ISETP.NE.AND P6, PT, R80, RZ, PT ;  /* 0x000000ff5000720c */ /* 0x000fe20003fc5270 */
[----:B------:R-:W-:Y:S05]  /*8a60*/  WARPSYNC.ALL ;  /* 0x0000000000007948 */ /* 0x000fea0003800000 */
[----:B------:R-:W-:Y:S01]  /*8a70*/  R2UR UR4, R34 ;  /* 0x00000000220472ca */ /* 0x000fe200000e0000 */
[----:B------:R-:W-:Y:S01]  /*8a80*/  IMAD.U32 R0, RZ, RZ, UR40 ;  /* 0x00000028ff007e24 */ /* 0x000fe2000f8e00ff */
[----:B--2---:R-:W-:Y:S01]  /*8a90*/  LOP3.LUT R20, R52, 0xffffe000, RZ, 0xc0, !PT ;  /* 0xffffe00034147812 */ /* 0x004fe200078ec0ff */
        /* <DEDUP_REMOVED lines=24> */
[----:B---3--:R-:W-:Y:S01]  /*8c20*/  LOP3.LUT R18, R48, 0xffffe000, RZ, 0xc0, !PT ;  /* 0xffffe00030127812 */ /* 0x008fe200078ec0ff */
[----:B------:R-:W-:Y:S01]  /*8c30*/  FFMA R37, R35, R16, R2 ;  /* 0x0000001023257223 */ /* 0x000fe20000000002 */
[----:B------:R-:W-:Y:S01]  /*8c40*/  LOP3.LUT R2, R49, 0xffffe000, RZ, 0xc0, !PT ;  /* 0xffffe00031027812 */ /* 0x000fe200078ec0ff */
[----:B------:R-:W-:Y:S01]  /*8c50*/  FMUL R7, R33, R7 ;  /* 0x0000000721077220 */ /* 0x000fe20000400000 */
[----:B----4-:R-:W-:Y:S01]  /*8c60*/  LOP3.LUT R16, R41, 0xffffe000, RZ, 0xc0, !PT ;  /* 0xffffe00029107812 */ /* 0x010fe200078ec0ff */
        /* <DEDUP_REMOVED lines=43> */
[----:B------:R-:W-:Y:S02]  /*8f20*/  F2FP.TF32.F32.PACK_B R15, R15 ;  /* 0x0000000fff0f723e */ /* 0x000fe400024050ff */
[----:B------:R-:W-:Y:S02]  /*8f30*/  LEA R0, R86, UR48, 0x3 ;  /* 0x0000003056007c11 */ /* 0x000fe4000f8e18ff */
[----:B------:R-:W-:Y:S01]  /*8f40*/  @P6 SHF.L.U32 R2, R91, 0x1f, RZ ;  /* 0x0000001f5b026819 */ /* 0x000fe200000006ff */
        /* <DEDUP_REMOVED lines=10> */
[----:B------:R-:W-:Y:S02]  /*8ff0*/  UIADD3 UR8, UP0, UPT, UR52, 0x680, URZ ;  /* 0x0000068034087890 */ /* 0x000fe4000ff1e0ff */
[----:B------:R-:W-:Y:S02]  /*9000*/  UIADD3 UR5, UPT, UPT, UR41, 0x80, URZ ;  /* 0x0000008029057890 */ /* 0x000fe4000fffe0ff */
[----:B------:R-:W-:Y:S01]  /*9010*/  MOV R70, UR10 ;  /* 0x0000000a00467c02 */ /* 0x000fe20008000f00 */
[----:B------:R-:W-:Y:S01]  /*9020*/  UIADD3.X UR9, UPT, UPT, URZ, UR53, URZ, UP0, !UPT ;  /* 0x00000035ff097290 */ /* 0x000fe200087fe4ff */
[----:B------:R-:W-:Y:S02]  /*9030*/  UMOV UR6, UR42 ;  /* 0x0000002a00067c82 */ /* 0x000fe40008000000 */
[----:B------:R-:W-:Y:S01]  /*9040*/  R2UR UR4, R70 ;  /* 0x00000000460472ca */ /* 0x000fe200000e0000 */
[----:B------:R-:W-:Y:S11]  /*9050*/  UMOV UR7, UR36 ;  /* 0x0000002400077c82 */ /* 0x000ff60008000000 */
[----:B------:R-:W-:Y:S01]  /*9060*/  @!UPT UIADD3 URZ, UPT, UPT, URZ, URZ, URZ ;  /* 0x000000fffffff290 */ /* 0x000fe2000fffe0ff */
[----:B------:R2:W-:Y:S01]  /*9070*/  UTMASTG.3D [UR4], [UR8] ;  /* 0x00000004080073b5 */ /* 0x0005e20008010000 */
[----:B------:R0:W-:Y:S01]  /*9080*/  UTMACMDFLUSH ;  /* 0x00000000000079b7 */ /* 0x0001e20000000000 */
[----:B--2---:R-:W-:Y:S04]  /*9090*/  DEPBAR.LE SB0, 0x1 ;  /* 0x000080400000791a */ /* 0x004fe80000000000 */
.L_x_134:
[----:B------:R-:W-:Y:S05]  /*90a0*/  BSYNC.RECONVERGENT B0 ;  /* 0x0000000000007941 */ /* 0x000fea0003800200 */
.L_x_133:
        /* <DEDUP_REMOVED lines=20> */
.L_x_138:
[----:B------:R-:W-:Y:S05]  /*91f0*/  BSYNC B0 ;  /* 0x0000000000007941 */ /* 0x000fea0003800000 */
.L_x_137:
        /* <DEDUP_REMOVED lines=13> */
.L_x_136:
[----:B------:R-:W-:Y:S05]  /*92d0*/  BSYNC B1 ;  /* 0x0000000000017941 */ /* 0x000fea0003800000 */
.L_x_135:
        /* <DEDUP_REMOVED lines=21> */
.L_x_140:
        /* <DEDUP_REMOVED lines=98> */
.L_x_142:
[----:B------:R-:W-:Y:S05]  /*9a50*/  BSYNC.RECONVERGENT B0 ;  /* 0x0000000000007941 */ /* 0x000fea0003800200 */
.L_x_141:
        /* <DEDUP_REMOVED lines=20> */
.L_x_146:
[----:B------:R-:W-:Y:S05]  /*9ba0*/  BSYNC B0 ;  /* 0x0000000000007941 */ /* 0x000fea0003800000 */
.L_x_145:
        /* <DEDUP_REMOVED lines=13> */
.L_x_144:
[----:B------:R-:W-:Y:S05]  /*9c80*/  BSYNC B1 ;  /* 0x0000000000017941 */ /* 0x000fea0003800000 */
.L_x_143:
        /* <DEDUP_REMOVED lines=21> */
.L_x_148:
        /* <DEDUP_REMOVED lines=98> */
.L_x_150:
[----:B------:R-:W-:Y:S05]  /*a400*/  BSYNC.RECONVERGENT B0 ;  /* 0x0000000000007941 */ /* 0x000fea0003800200 */
.L_x_149:
        /* <DEDUP_REMOVED lines=12> */
[----:B------:R-:W-:Y:S04]  /*a4d0*/  @P1 IMAD R86, R86, 0x2000, R87 ;  /* 0x0000200056561824 */ /* 0x000fe800078e0257 */
[----:B------:R-:W-:Y:S05]  /*a4e0*/  @P1 VIADD R2, R86, UR48 ;  /* 0x0000003056021c36 */ /* 0x000fea0008000000 */
[----:B------:R-:W-:Y:S01]  /*a4f0*/  @P1 IADD3 R90, PT, PT, R90, R2, RZ ;  /* 0x000000025a5a1210 */ /* 0x000fe20007ffe0ff */
[----:B------:R-:W-:Y:S01]  /*a500*/  @P1 IMAD.IADD R2, R74, 0x1, R2 ;  /* 0x000000014a021824 */ /* 0x000fe200078e0202 */
[----:B------:R-:W-:Y:S06]  /*a510*/  @P0 BRA `(.L_x_154) ;  /* 0x00000000000c0947 */ /* 0x000fec0003800000 */
[----:B------:R-:W-:Y:S04]  /*a520*/  SHF.L.U32 R91, R91, 0x1f, RZ ;  /* 0x0000001f5b5b7819 */ /* 0x000fe800000006ff */
[----:B------:R-:W2:Y:S02]  /*a530*/  SYNCS.PHASECHK.TRANS64.TRYWAIT P0, [R0+URZ+0x20], R91 ;  /* 0x0000205b000075a7 */ /* 0x000ea400080011ff */
[----:B--2---:R-:W-:Y:S05]  /*a540*/  @!P0 BRA `(.L_x_155) ;  /* 0x00000018002c8947 */ /* 0x004fea0003800000 */
.L_x_154:
[----:B------:R-:W-:Y:S05]  /*a550*/  BSYNC B0 ;  /* 0x0000000000007941 */ /* 0x000fea0003800000 */
.L_x_153:
[----:B------:R-:W-:Y:S11]  /*a560*/  ISETP.NE.AND P0, PT, R89, RZ, PT ;  /* 0x000000ff5900720c */ /* 0x000ff60003f05270 */
[----:B------:R-:W-:Y:S02]  /*a570*/  @!UPT UIADD3 URZ, UPT, UPT, URZ, URZ, URZ ;  /* 0x000000fffffff290 */ /* 0x000fe4000fffe0ff */
[----:B--2---:R-:W-:Y:S01]  /*a580*/  @P0 IADD3 R0, PT, PT, R74, R90, RZ ;  /* 0x0000005a4a000210 */ /* 0x004fe20007ffe0ff */
[----:B------:R-:W-:Y:S05]  /*a590*/  @P0 WARPSYNC.ALL ;  /* 0x0000000000000948 */ /* 0x000fea0003800000 */
[----:B------:R2:W3:Y:S04]  /*a5a0*/  @P0 LDSM.16.M88.4 R52, [R86+UR48+0x400] ;  /* 0x000400305634083b */ /* 0x0004e80008000200 */
[----:B------:R2:W4:Y:S04]  /*a5b0*/  @P0 LDSM.16.M88.4 R48, [R2+0x400] ;  /* 0x000400000230083b */ /* 0x0005280000000200 */
[----:B------:R2:W1:Y:S04]  /*a5c0*/  @P0 LDSM.16.M88.4 R40, [R90+0x400] ;  /* 0x000400005a28083b */ /* 0x0004680000000200 */
[----:B------:R2:W1:Y:S02]  /*a5d0*/  @P0 LDSM.16.M88.4 R44, [R0+0x400] ;  /* 0x00040000002c083b */ /* 0x0004640000000200 */
.L_x_152:
[----:B------:R-:W-:Y:S05]  /*a5e0*/  BSYNC B1 ;  /* 0x0000000000017941 */ /* 0x000fea0003800000 */
.L_x_151:
        /* <DEDUP_REMOVED lines=21> */
.L_x_156:
[----:B------:R-:W-:Y:S01]  /*a740*/  ISETP.NE.AND P0, PT, R76, RZ, PT ;  /* 0x000000ff4c00720c */ /* 0x000fe20003f05270 */
[----:B------:R-:W-:Y:S05]  /*a750*/  WARPSYNC.ALL ;  /* 0x0000000000007948 */ /* 0x000fea0003800000 */
[----:B------:R-:W-:Y:S01]  /*a760*/  R2UR UR4, R34 ;  /* 0x00000000220472ca */ /* 0x000fe200000e0000 */
[----:B------:R-:W-:Y:S01]  /*a770*/  BSSY.RECONVERGENT B0, `(.L_x_157) ;  /* 0x000005c000007945 */ /* 0x000fe20003800200 */
[----:B------:R-:W-:Y:S02]  /*a780*/  R2UR UR5, R83 ;  /* 0x00000000530572ca */ /* 0x000fe400000e0000 */
[----:B---3--:R-:W-:Y:S02]  /*a790*/  LOP3.LUT R0, R52, 0xffffe000, RZ, 0xc0, !PT ;  /* 0xffffe00034007812 */ /* 0x008fe400078ec0ff */
[----:B------:R-:W-:Y:S02]  /*a7a0*/  LOP3.LUT R2, R53, 0xffffe000, RZ, 0xc0, !PT ;  /* 0xffffe00035027812 */ /* 0x000fe400078ec0ff */
[----:B------:R-:W-:Y:S02]  /*a7b0*/  LOP3.LUT R3, R54, 0xffffe000, RZ, 0xc0, !PT ;  /* 0xffffe00036037812 */ /* 0x000fe400078ec0ff */
[----:B------:R-:W-:Y:S02]  /*a7c0*/  LOP3.LUT R20, R55, 0xffffe000, RZ, 0xc0, !PT ;  /* 0xffffe00037147812 */ /* 0x000fe400078ec0ff */
[----:B----4-:R-:W-:Y:S01]  /*a7d0*/  LOP3.LUT R21, R48, 0xffffe000, RZ, 0xc0, !PT ;  /* 0xffffe00030157812 */ /* 0x010fe200078ec0ff */
[----:B-1----:R-:W1:Y:S01]  /*a7e0*/  LDTM.16dp128bit.x8 R4, tmem[UR4+0xe0] ;  /* 0x0000e004000479ee */ /* 0x002e620008180000 */
[----:B------:R-:W-:Y:S01]  /*a7f0*/  LOP3.LUT R34, R49, 0xffffe000, RZ, 0xc0, !PT ;  /* 0xffffe00031227812 */ /* 0x000fe200078ec0ff */
[----:B------:R-:W-:Y:S01]  /*a800*/  UIADD3 UR5, UPT, UPT, UR5, 0xb0, URZ ;  /* 0x000000b005057890 */ /* 0x000fe2000fffe0ff */
[----:B------:R-:W-:Y:S01]  /*a810*/  LOP3.LUT R36, R50, 0xffffe000, RZ, 0xc0, !PT ;  /* 0xffffe00032247812 */ /* 0x000fe200078ec0ff */
[----:B------:R-:W-:Y:S01]  /*a820*/  NOP ;  /* 0x0000000000007918 */ /* 0x000fe20000000000 */
[----:B------:R-:W-:Y:S01]  /*a830*/  LOP3.LUT R37, R51, 0xffffe000, RZ, 0xc0, !PT ;  /* 0xffffe00033257812 */ /* 0x000fe200078ec0ff */
[----:B------:R-:W-:Y:S01]  /*a840*/  UPRMT UR5, UR37, 0x654, UR5 ;  /* 0x0000065425057896 */ /* 0x000fe20008000005 */
[----:B------:R-:W-:Y:S02]  /*a850*/  LOP3.LUT R38, R40, 0xffffe000, RZ, 0xc0, !PT ;  /* 0xffffe00028267812 */ /* 0x000fe400078ec0ff */
[----:B------:R-:W-:Y:S02]  /*a860*/  LOP3.LUT R39, R41, 0xffffe000, RZ, 0xc0, !PT ;  /* 0xffffe00029277812 */ /* 0x000fe400078ec0ff */
[----:B------:R-:W-:Y:S02]  /*a870*/  LOP3.LUT R40, R42, 0xffffe000, RZ, 0xc0, !PT ;  /* 0xffffe0002a287812 */ /* 0x000fe400078ec0ff */
[----:B------:R-:W-:Y:S02]  /*a880*/  LOP3.LUT R41, R43, 0xffffe000, RZ, 0xc0, !PT ;  /* 0xffffe0002b297812 */ /* 0x000fe400078ec0ff */
[----:B------:R-:W-:Y:S01]  /*a890*/  LOP3.LUT R42, R44, 0xffffe000, RZ, 0xc0, !PT ;  /* 0xffffe0002c2a7812 */ /* 0x000fe200078ec0ff */
[----:B-1----:R-:W-:Y:S01]  /*a8a0*/  SYNCS.ARRIVE.TRANS64.RED.A1T0 RZ, [UR5], RZ ;  /* 0x000000ffffff79a7 */ /* 0x002fe20008100405 */
[----:B------:R-:W-:Y:S02]  /*a8b0*/  LOP3.LUT R43, R45, 0xffffe000, RZ, 0xc0, !PT ;  /* 0xffffe0002d2b7812 */ /* 0x000fe400078ec0ff */
[----:B------:R-:W-:Y:S02]  /*a8c0*/  LOP3.LUT R44, R46, 0xffffe000, RZ, 0xc0, !PT ;  /* 0xffffe0002e2c7812 */ /* 0x000fe400078ec0ff */
[----:B------:R-:W-:Y:S01]  /*a8d0*/  LOP3.LUT R45, R47, 0xffffe000, RZ, 0xc0, !PT ;  /* 0xffffe0002f2d7812 */ /* 0x000fe200078ec0ff */
[C---:B------:R-:W-:Y:S01]  /*a8e0*/  FMUL R4, R33.reuse, R4 ;  /* 0x0000000421047220 */ /* 0x040fe20000400000 */
[C---:B------:R-:W-:Y:S01]  /*a8f0*/  FMUL R5, R33.reuse, R5 ;  /* 0x0000000521057220 */ /* 0x040fe20000400000 */
[C---:B------:R-:W-:Y:S01]  /*a900*/  FMUL R6, R33.reuse, R6 ;  /* 0x0000000621067220 */ /* 0x040fe20000400000 */
[----:B------:R-:W-:Y:S01]  /*a910*/  FMUL R7, R33, R7 ;  /* 0x0000000721077220 */ /* 0x000fe20000400000 */
[----:B------:R-:W-:Y:S01]  /*a920*/  FFMA R4, R35, R0, R4 ;  /* 0x0000000023047223 */ /* 0x000fe20000000004 */
[----:B------:R-:W-:Y:S01]  /*a930*/  FMUL R8, R33, R8 ;  /* 0x0000000821087220 */ /* 0x000fe20000400000 */
[----:B------:R-:W-:Y:S01]  /*a940*/  FFMA R5, R35, R2, R5 ;  /* 0x0000000223057223 */ /* 0x000fe20000000005 */
[----:B------:R-:W-:Y:S01]  /*a950*/  FMUL R9, R33, R9 ;  /* 0x0000000921097220 */ /* 0x000fe20000400000 */
[----:B------:R-:W-:Y:S01]  /*a960*/  FFMA R6, R35, R3, R6 ;  /* 0x0000000323067223 */ /* 0x000fe20000000006 */
[----:B------:R-:W-:Y:S01]  /*a970*/  F2FP.TF32.F32.PACK_B R4, R4 ;  /* 0x00000004ff04723e */ /* 0x000fe200024050ff */
[----:B------:R-:W-:Y:S01]  /*a980*/  FMUL R10, R33, R10 ;  /* 0x0000000a210a7220 */ /* 0x000fe20000400000 */
[----:B------:R-:W-:Y:S01]  /*a990*/  F2FP.TF32.F32.PACK_B R5, R5 ;  /* 0x00000005ff05723e */ /* 0x000fe200024050ff */
[----:B------:R-:W-:Y:S01]  /*a9a0*/  FFMA R7, R35, R20, R7 ;  /* 0x0000001423077223 */ /* 0x000fe20000000007 */
[----:B------:R-:W-:Y:S01]  /*a9b0*/  FMUL R11, R33, R11 ;  /* 0x0000000b210b7220 */ /* 0x000fe20000400000 */
        /* <DEDUP_REMOVED lines=8> */
[----:B------:R-:W-:Y:S01]  /*aa40*/  F2FP.TF32.F32.PACK_B R6, R6 ;  /* 0x00000006ff06723e */ /* 0x000fe200024050ff */
[----:B------:R-:W-:Y:S01]  /*aa50*/  FFMA R12, R35, R38, R12 ;  /* 0x00000026230c7223 */ /* 0x000fe2000000000c */
[----:B------:R-:W-:Y:S01]  /*aa60*/  F2FP.TF32.F32.PACK_B R7, R7 ;  /* 0x00000007ff07723e */ /* 0x000fe200024050ff */
[----:B------:R-:W-:Y:S01]  /*aa70*/  FMUL R16, R33, R16 ;  /* 0x0000001021107220 */ /* 0x000fe20000400000 */
[----:B------:R-:W-:Y:S01]  /*aa80*/  FFMA R13, R35, R39, R13 ;  /* 0x00000027230d7223 */ /* 0x000fe2000000000d */
[----:B------:R-:W-:Y:S01]  /*aa90*/  FMUL R17, R33, R17 ;  /* 0x0000001121117220 */ /* 0x000fe20000400000 */
[----:B------:R-:W-:Y:S01]  /*aaa0*/  FFMA R14, R35, R40, R14 ;  /* 0x00000028230e7223 */ /* 0x000fe2000000000e */
[----:B------:R1:W-:Y:S01]  /*aab0*/  STSM.16.M88.4 [R82+0x6400], R4 ;  /* 0x0064000452007844 */ /* 0x0003e20000000200 */
[----:B------:R-:W-:Y:S01]  /*aac0*/  FMUL R18, R33, R18 ;  /* 0x0000001221127220 */ /* 0x000fe20000400000 */
[----:B------:R-:W-:Y:S01]  /*aad0*/  FFMA R15, R35, R41, R15 ;  /* 0x00000029230f7223 */ /* 0x000fe2000000000f */
[----:B------:R-:W-:Y:S01]  /*aae0*/  FMUL R19, R33, R19 ;  /* 0x0000001321137220 */ /* 0x000fe20000400000 */
[----:B------:R-:W-:Y:S01]  /*aaf0*/  F2FP.TF32.F32.PACK_B R8, R8 ;  /* 0x00000008ff08723e */ /* 0x000fe200024050ff */
[C---:B------:R-:W-:Y:S01]  /*ab00*/  FFMA R16, R35.reuse, R42, R16 ;  /* 0x0000002a23107223 */ /* 0x040fe20000000010 */
[----:B------:R-:W-:Y:S01]  /*ab10*/  F2FP.TF32.F32.PACK_B R9, R9 ;  /* 0x00000009ff09723e */ /* 0x000fe200024050ff */
[C---:B------:R-:W-:Y:S01]  /*ab20*/  FFMA R17, R35.reuse, R43, R17 ;  /* 0x0000002b23117223 */ /* 0x040fe20000000011 */
[----:B------:R-:W-:Y:S01]  /*ab30*/  F2FP.TF32.F32.PACK_B R10, R10 ;  /* 0x0000000aff0a723e */ /* 0x000fe200024050ff */
[C---:B------:R-:W-:Y:S01]  /*ab40*/  FFMA R18, R35.reuse, R44, R18 ;  /* 0x0000002c23127223 */ /* 0x040fe20000000012 */
[----:B------:R-:W-:Y:S01]  /*ab50*/  F2FP.TF32.F32.PACK_B R11, R11 ;  /* 0x0000000bff0b723e */ /* 0x000fe200024050ff */
[----:B------:R-:W-:Y:S01]  /*ab60*/  FFMA R19, R35, R45, R19 ;  /* 0x0000002d23137223 */ /* 0x000fe20000000013 */
[----:B------:R-:W-:Y:S02]  /*ab70*/  F2FP.TF32.F32.PACK_B R12, R12 ;  /* 0x0000000cff0c723e */ /* 0x000fe400024050ff */
[----:B------:R-:W-:Y:S01]  /*ab80*/  F2FP.TF32.F32.PACK_B R13, R13 ;  /* 0x0000000dff0d723e */ /* 0x000fe200024050ff */
[----:B------:R1:W-:Y:S01]  /*ab90*/  STSM.16.M88.4 [R81+0x6400], R8 ;  /* 0x0064000851007844 */ /* 0x0003e20000000200 */
[----:B------:R-:W-:Y:S02]  /*aba0*/  F2FP.TF32.F32.PACK_B R14, R14 ;  /* 0x0000000eff0e723e */ /* 0x000fe400024050ff */
[----:B------:R-:W-:Y:S02]  /*abb0*/  F2FP.TF32.F32.PACK_B R15, R15 ;  /* 0x0000000fff0f723e */ /* 0x000fe400024050ff */
[----:B------:R-:W-:Y:S02]  /*abc0*/  F2FP.TF32.F32.PACK_B R16, R16 ;  /* 0x00000010ff10723e */ /* 0x000fe400024050ff */
[----:B------:R-:W-:Y:S01]  /*abd0*/  F2FP.TF32.F32.PACK_B R17, R17 ;  /* 0x00000011ff11723e */ /* 0x000fe200024050ff */
[----:B------:R1:W-:Y:S01]  /*abe0*/  STSM.16.M88.4 [R84+0x6000], R12 ;  /* 0x0060000c54007844 */ /* 0x0003e20000000200 */
[----:B------:R-:W-:Y:S02]  /*abf0*/  F2FP.TF32.F32.PACK_B R18, R18 ;  /* 0x00000012ff12723e */ /* 0x000fe400024050ff */
[----:B------:R-:W-:Y:S05]  /*ac00*/  F2FP.TF32.F32.PACK_B R19, R19 ;  /* 0x00000013ff13723e */ /* 0x000fea00024050ff */
        /* <DEDUP_REMOVED lines=18> */
.L_x_158:
[----:B------:R-:W-:Y:S05]  /*ad30*/  BSYNC.RECONVERGENT B0 ;  /* 0x0000000000007941 */ /* 0x000fea0003800200 */
.L_x_157:
[----:B------:R-:W-:Y:S01]  /*ad40*/  BAR.SYNC.DEFER_BLOCKING 0x1, 0x80 ;  /* 0x0042000000007b1d */ /* 0x000fe20000010000 */
[----:B------:R-:W-:Y:S01]  /*ad50*/  UISETP.NE.AND UP0, UPT, UR49, -0x8, UPT ;  /* 0xfffffff83100788c */ /* 0x000fe2000bf05270 */
[----:B------:R-:W-:Y:S08]  /*ad60*/  IADD3 R31, PT, PT, R31, 0x1, RZ ;  /* 0x000000011f1f7810 */ /* 0x000ff00007ffe0ff */
[----:B------:R-:W-:Y:S05]  /*ad70*/  BRA.U !UP0, `(.L_x_159) ;  /* 0x0000000108287547 */ /* 0x000fea000b800000 */
[----:B------:R-:W-:Y:S01]  /*ad80*/  ISETP.NE.AND P0, PT, R80, RZ, PT ;  /* 0x000000ff5000720c */ /* 0x000fe20003f05270 */
[----:B------:R-:W-:Y:S01]  /*ad90*/  IMAD.U32 R2, RZ, RZ, UR51 ;  /* 0x00000033ff027e24 */ /* 0x000fe2000f8e00ff */
[----:B------:R-:W-:Y:S01]  /*ada0*/  UIADD3 UR51, UPT, UPT, UR51, 0x1, URZ ;  /* 0x0000000133337890 */ /* 0x000fe2000fffe0ff */
[----:B------:R-:W-:Y:S03]  /*adb0*/  IMAD.U32 R0, RZ, RZ, UR37 ;  /* 0x00000025ff007e24 */ /* 0x000fe6000f8e00ff */
[----:B------:R-:W-:Y:S04]  /*adc0*/  UISETP.NE.AND UP0, UPT, UR51, 0x4, UPT ;  /* 0x000000043300788c */ /* 0x000fe8000bf05270 */
[----:B------:R-:W-:Y:S03]  /*add0*/  USEL UR51, UR51, URZ, UP0 ;  /* 0x000000ff33337287 */ /* 0x000fe60008000000 */
[----:B------:R-:W-:Y:S05]  /*ade0*/  @P0 LEA R2, R2, UR48, 0x3 ;  /* 0x0000003002020c11 */ /* 0x000fea000f8e18ff */
[----:B------:R-:W-:Y:S05]  /*adf0*/  @P0 VIADD R2, R2, 0x40 ;  /* 0x0000004002020836 */ /* 0x000fea0000000000 */
[----:B------:R-:W-:Y:S04]  /*ae00*/  @P0 PRMT R0, R0, 0x654, R2 ;  /* 0x0000065400000816 */ /* 0x000fe80000000002 */
[----:B------:R2:W-:Y:S03]  /*ae10*/  @P0 SYNCS.ARRIVE.TRANS64.RED.A1T0 RZ, [R0+URZ], RZ ;  /* 0x000000ff00ff09a7 */ /* 0x0005e600081004ff */
.L_x_159:
[----:B------:R-:W-:Y:S01]  /*ae20*/  ISETP.NE.AND P2, PT, R77, RZ, PT ;  /* 0x000000ff4d00720c */ /* 0x000fe20003f45270 */
[----:B------:R-:W-:Y:S01]  /*ae30*/  UIADD3 UR49, UPT, UPT, UR49, 0x8, URZ ;  /* 0x0000000831317890 */ /* 0x000fe2000fffe0ff */
[----:B------:R-:W-:Y:S01]  /*ae40*/  ISETP.NE.AND P0, PT, R79, 0x2, PT ;  /* 0x000000024f00780c */ /* 0x000fe20003f05270 */
[----:B-1----:R-:W-:Y:S01]  /*ae50*/  IMAD.IADD R14, R29, 0x1, R62 ;  /* 0x000000011d0e7824 */ /* 0x002fe200078e023e */
[----:B------:R-:W-:Y:S01]  /*ae60*/  ISETP.NE.AND P1, PT, R31, 0x4, PT ;  /* 0x000000041f00780c */ /* 0x000fe20003f25270 */
[----:B------:R-:W-:Y:S01]  /*ae70*/  IMAD.IADD R15, R30, 0x1, R63 ;  /* 0x000000011e0f7824 */ /* 0x000fe200078e023f */
[----:B------:R-:W-:Y:S02]  /*ae80*/  SEL R2, RZ, 0x1, P0 ;  /* 0x00000001ff027807 */ /* 0x000fe40000000000 */
[----:B--2---:R-:W-:Y:S02]  /*ae90*/  SEL R0, RZ, 0x1, P1 ;  /* 0x00000001ff007807 */ /* 0x004fe40000800000 */
[----:B------:R-:W-:Y:S02]  /*aea0*/  LOP3.LUT R72, R72, R2, RZ, 0x3c, !PT ;  /* 0x0000000248487212 */ /* 0x000fe400078e3cff */
[----:B------:R-:W-:Y:S02]  /*aeb0*/  LOP3.LUT R73, R73, R0, RZ, 0x3c, !PT ;  /* 0x0000000049497212 */ /* 0x000fe400078e3cff */
[----:B------:R-:W-:Y:S02]  /*aec0*/  @P2 R2UR UR36, R71 ;  /* 0x00000000472422ca */ /* 0x000fe400000e0000 */
[----:B------:R-:W-:Y:S02]  /*aed0*/  SEL R79, R79, RZ, P0 ;  /* 0x000000ff4f4f7207 */ /* 0x000fe40000000000 */
[----:B------:R-:W-:Y:S01]  /*aee0*/  SEL R31, R31, RZ, P1 ;  /* 0x000000ff1f1f7207 */ /* 0x000fe20000800000 */
[----:B------:R-:W-:Y:S10]  /*aef0*/  @P2 BRA `(.L_x_160) ;  /* 0xffffffa400502947 */ /* 0x000ff4000383ffff */
[----:B------:R-:W-:-:S09]  /*af00*/  UISETP.NE.AND UP0, UPT, UR50, URZ, UPT ;  /* 0x000000ff3200728c */ /* 0x000fd2000bf05270 */
[----:B------:R-:W-:Y:S05]  /*af10*/  BRA.U !UP0, `(.L_x_161) ;  /* 0x0000000108487547 */ /* 0x000fea000b800000 */
[----:B------:R-:W1:Y:S02]  /*af20*/  LDCU.64 UR4, c[0x0][0x890] ;  /* 0x00011200ff0477ac */ /* 0x000e640008000a00 */
[----:B-1----:R-:W-:-:S04]  /*af30*/  UISETP.NE.U32.AND UP0, UPT, UR4, URZ, UPT ;  /* 0x000000ff0400728c */ /* 0x002fc8000bf05070 */
[----:B------:R-:W-:-:S09]  /*af40*/  UISETP.NE.AND.EX UP0, UPT, UR5, URZ, UPT, UP0 ;  /* 0x000000ff0500728c */ /* 0x000fd2000bf05300 */
[----:B------:R-:W-:Y:S05]  /*af50*/  BRA.U UP0, `(.L_x_162) ;  /* 0x00000001000c7547 */ /* 0x000fea000b800000 */
[----:B------:R-:W-:-:S13]  /*af60*/  FSETP.NEU.AND P0, PT, R35, RZ, PT ;  /* 0x000000ff2300720b */ /* 0x000fda0003f0d000 */
[----:B------:R-:W-:Y:S05]  /*af70*/  @!P0 EXIT ;  /* 0x000000000000894d */ /* 0x000fea0003800000 */
[----:B------:R-:W-:Y:S05]  /*af80*/  BRA `(.L_x_161) ;  /* 0x00000000002c7947 */ /* 0x000fea0003800000 */
.L_x_162:
[----:B------:R-:W-:Y:S01]  /*af90*/  ISETP.NE.AND P0, PT, R78, RZ, PT ;  /* 0x000000ff4e00720c */ /* 0x000fe20003f05270 */
[----:B------:R-:W-:-:S12]  /*afa0*/  BSSY.RECONVERGENT B0, `(.L_x_161) ;  /* 0x0000009000007945 */ /* 0x000fd80003800200 */
[----:B------:R-:W-:Y:S05]  /*afb0*/  @P0 BRA `(.L_x_163) ;  /* 0x0000000000140947 */ /* 0x000fea0003800000 */
[----:B------:R-:W1:Y:S02]  /*afc0*/  LDCU.64 UR4, c[0x0][0x888] ;  /* 0x00011100ff0477ac */ /* 0x000e640008000a00 */
[----:B-1----:R-:W-:-:S04]  /*afd0*/  ISETP.NE.U32.AND P0, PT, RZ, UR4, PT ;  /* 0x00000004ff007c0c */ /* 0x002fc8000bf05070 */
[----:B------:R-:W-:-:S13]  /*afe0*/  ISETP.NE.AND.EX P0, PT, RZ, UR5, PT, P0 ;  /* 0x00000005ff007c0c */ /* 0x000fda000bf05300 */
[----:B------:R-:W-:Y:S05]  /*aff0*/  @!P0 EXIT ;  /* 0x000000000000894d */ /* 0x000fea0003800000 */
[----:B------:R-:W-:Y:S05]  /*b000*/  BRA `(.L_x_164) ;  /* 0x0000000000087947 */ /* 0x000fea0003800000 */
.L_x_163:
[----:B------:R-:W-:-:S13]  /*b010*/  FSETP.NEU.AND P0, PT, R35, RZ, PT ;  /* 0x000000ff2300720b */ /* 0x000fda0003f0d000 */
[----:B------:R-:W-:Y:S05]  /*b020*/  @!P0 EXIT ;  /* 0x000000000000894d */ /* 0x000fea0003800000 */
.L_x_164:
[----:B------:R-:W-:Y:S05]  /*b030*/  BSYNC.RECONVERGENT B0 ;  /* 0x0000000000007941 */ /* 0x000fea0003800200 */
.L_x_161:
[----:B------:R-:W-:Y:S01]  /*b040*/  ULEA UR4, UR51, UR48, 0x3 ;  /* 0x0000003033047291 */ /* 0x000fe2000f8e18ff */
[----:B------:R-:W-:-:S04]  /*b050*/  DEPBAR.LE SB0, 0x0 ;  /* 0x000080000000791a */ /* 0x000fc80000000000 */
[----:B------:R-:W-:-:S04]  /*b060*/  UIADD3 UR4, UPT, UPT, UR4, 0x40, URZ ;  /* 0x0000004004047890 */ /* 0x000fc8000fffe0ff */
[----:B------:R-:W-:-:S09]  /*b070*/  UPRMT UR4, UR37, 0x654, UR4 ;  /* 0x0000065425047896 */ /* 0x000fd20008000004 */
[----:B------:R-:W-:Y:S01]  /*b080*/  SYNCS.ARRIVE.TRANS64.RED.A1T0 RZ, [UR4], RZ ;  /* 0x000000ffffff79a7 */ /* 0x000fe20008100404 */
[----:B------:R-:W-:Y:S05]  /*b090*/  EXIT ;  /* 0x000000000000794d */ /* 0x000fea0003800000 */
.L_x_19:
[----:B--2---:R2:W1:Y:S02]  /*b0a0*/  SYNCS.PHASECHK.TRANS64.TRYWAIT P0, [R2+URZ+0xe0], R3 ;  /* 0x0000e003020075a7 */ /* 0x00446400080011ff */
[----:B-1----:R-:W-:Y:S05]  /*b0b0*/  @!P0 NANOSLEEP.SYNCS 0x989680 ;  /* 0x009896800000895d */ /* 0x002fea0003900000 */
[----:B------:R-:W1:Y:S02]  /*b0c0*/  @!P0 SYNCS.PHASECHK.TRANS64 P0, [R2+URZ+0xe0], R3 ;  /* 0x0000e003020085a7 */ /* 0x000e6400080010ff */
[----:B-1----:R-:W-:Y:S05]  /*b0d0*/  @!P0 BRA `(.L_x_19) ;  /* 0xfffffffc00f08947 */ /* 0x002fea000383ffff */
[----:B------:R-:W-:Y:S05]  /*b0e0*/  BRA `(.L_x_165) ;  /* 0xffffff64002c7947 */ /* 0x000fea000383ffff */
.L_x_22:
[----:B-1----:R-:W-:-:S07]  /*b0f0*/  MOV R2, UR33 ;  /* 0x0000002100027c02 */ /* 0x002fce0008000f00 */
.L_x_166:
[----:B-1----:R1:W2:Y:S02]  /*b100*/  SYNCS.PHASECHK.TRANS64.TRYWAIT P0, [R2+URZ+0x10], R4 ;  /* 0x00001004020075a7 */ /* 0x0022a400080011ff */
[----:B--2---:R-:W-:Y:S05]  /*b110*/  @!P0 NANOSLEEP.SYNCS 0x989680 ;  /* 0x009896800000895d */ /* 0x004fea0003900000 */
[----:B------:R-:W2:Y:S02]  /*b120*/  @!P0 SYNCS.PHASECHK.TRANS64 P0, [R2+URZ+0x10], R4 ;  /* 0x00001004020085a7 */ /* 0x000ea400080010ff */
[----:B--2---:R-:W-:Y:S05]  /*b130*/  @!P0 BRA `(.L_x_166) ;  /* 0xfffffffc00f08947 */ /* 0x004fea000383ffff */
[----:B------:R-:W-:Y:S05]  /*b140*/  BRA `(.L_x_21) ;  /* 0xffffff6400807947 */ /* 0x000fea000383ffff */
.L_x_28:
[----:B-1----:R-:W-:-:S07]  /*b150*/  MOV R2, UR33 ;  /* 0x0000002100027c02 */ /* 0x002fce0008000f00 */
.L_x_167:
[----:B-1----:R1:W2:Y:S02]  /*b160*/  SYNCS.PHASECHK.TRANS64.TRYWAIT P0, [R2+URZ+0x10], R4 ;  /* 0x00001004020075a7 */ /* 0x0022a400080011ff */
[----:B--2---:R-:W-:Y:S05]  /*b170*/  @!P0 NANOSLEEP.SYNCS 0x989680 ;  /* 0x009896800000895d */ /* 0x004fea0003900000 */
[----:B------:R-:W2:Y:S02]  /*b180*/  @!P0 SYNCS.PHASECHK.TRANS64 P0, [R2+URZ+0x10], R4 ;  /* 0x00001004020085a7 */ /* 0x000ea400080010ff */
[----:B--2---:R-:W-:Y:S05]  /*b190*/  @!P0 BRA `(.L_x_167) ;  /* 0xfffffffc00f08947 */ /* 0x004fea000383ffff */
[----:B------:R-:W-:Y:S05]  /*b1a0*/  BRA `(.L_x_27) ;  /* 0xffffff6800587947 */ /* 0x000fea000383ffff */
.L_x_32:
[----:B-1----:R1:W2:Y:S02]  /*b1b0*/  SYNCS.PHASECHK.TRANS64.TRYWAIT P0, [R2+URZ+0x70], R3 ;  /* 0x00007003020075a7 */ /* 0x0022a400080011ff */
[----:B--2---:R-:W-:Y:S05]  /*b1c0*/  @!P0 NANOSLEEP.SYNCS 0x989680 ;  /* 0x009896800000895d */ /* 0x004fea0003900000 */
[----:B------:R-:W2:Y:S02]  /*b1d0*/  @!P0 SYNCS.PHASECHK.TRANS64 P0, [R2+URZ+0x70], R3 ;  /* 0x00007003020085a7 */ /* 0x000ea400080010ff */
[----:B--2---:R-:W-:Y:S05]  /*b1e0*/  @!P0 BRA `(.L_x_32) ;  /* 0xfffffffc00f08947 */ /* 0x004fea000383ffff */
[----:B------:R-:W-:Y:S05]  /*b1f0*/  BRA `(.L_x_168) ;  /* 0xffffff6c000c7947 */ /* 0x000fea000383ffff */
.L_x_36:
[----:B----4-:R-:W-:-:S07]  /*b200*/  MOV R0, UR4 ;  /* 0x0000000400007c02 */ /* 0x010fce0008000f00 */
.L_x_169:
[----:B-1----:R1:W2:Y:S02]  /*b210*/  SYNCS.PHASECHK.TRANS64.TRYWAIT P0, [R0+URZ], R2 ;  /* 0x00000002000075a7 */ /* 0x0022a400080011ff */
[----:B--2---:R-:W-:Y:S05]  /*b220*/  @!P0 NANOSLEEP.SYNCS 0x989680 ;  /* 0x009896800000895d */ /* 0x004fea0003900000 */
[----:B------:R-:W2:Y:S02]  /*b230*/  @!P0 SYNCS.PHASECHK.TRANS64 P0, [R0+URZ], R2 ;  /* 0x00000002000085a7 */ /* 0x000ea400080010ff */
[----:B--2---:R-:W-:Y:S05]  /*b240*/  @!P0 BRA `(.L_x_169) ;  /* 0xfffffffc00f08947 */ /* 0x004fea000383ffff */
[----:B------:R-:W-:Y:S05]  /*b250*/  BRA `(.L_x_170) ;  /* 0xffffff70007c7947 */ /* 0x000fea000383ffff */
.L_x_39:
[----:B-1----:R1:W2:Y:S02]  /*b260*/  SYNCS.PHASECHK.TRANS64.TRYWAIT P0, [R0+URZ+0xd0], R4 ;  /* 0x0000d004000075a7 */ /* 0x0022a400080011ff */
[----:B--2---:R-:W-:Y:S05]  /*b270*/  @!P0 NANOSLEEP.SYNCS 0x989680 ;  /* 0x009896800000895d */ /* 0x004fea0003900000 */
[----:B------:R-:W2:Y:S02]  /*b280*/  @!P0 SYNCS.PHASECHK.TRANS64 P0, [R0+URZ+0xd0], R4 ;  /* 0x0000d004000085a7 */ /* 0x000ea400080010ff */
[----:B--2---:R-:W-:Y:S05]  /*b290*/  @!P0 BRA `(.L_x_39) ;  /* 0xfffffffc00f08947 */ /* 0x004fea000383ffff */
[----:B------:R-:W-:Y:S05]  /*b2a0*/  BRA `(.L_x_171) ;  /* 0xffffff7000d87947 */ /* 0x000fea000383ffff */
.L_x_40:
[----:B------:R-:W-:-:S07]  /*b2b0*/  MOV R0, UR5 ;  /* 0x0000000500007c02 */ /* 0x000fce0008000f00 */
.L_x_172:
[----:B-1----:R1:W2:Y:S02]  /*b2c0*/  SYNCS.PHASECHK.TRANS64.TRYWAIT P0, [R0+URZ+0x80], R5 ;  /* 0x00008005000075a7 */ /* 0x0022a400080011ff */
[----:B--2---:R-:W-:Y:S05]  /*b2d0*/  @!P0 NANOSLEEP.SYNCS 0x989680 ;  /* 0x009896800000895d */ /* 0x004fea0003900000 */
[----:B------:R-:W2:Y:S02]  /*b2e0*/  @!P0 SYNCS.PHASECHK.TRANS64 P0, [R0+URZ+0x80], R5 ;  /* 0x00008005000085a7 */ /* 0x000ea400080010ff */
[----:B--2---:R-:W-:Y:S05]  /*b2f0*/  @!P0 BRA `(.L_x_172) ;  /* 0xfffffffc00f08947 */ /* 0x004fea000383ffff */
[----:B------:R-:W-:Y:S05]  /*b300*/  BRA `(.L_x_173) ;  /* 0xffffff7000e87947 */ /* 0x000fea000383ffff */
.L_x_41:
[----:B-1----:R1:W2:Y:S02]  /*b310*/  SYNCS.PHASECHK.TRANS64.TRYWAIT P1, [R0+URZ+0x70], R4 ;  /* 0x00007004000075a7 */ /* 0x0022a400080211ff */
[----:B--2---:R-:W-:Y:S05]  /*b320*/  @!P1 NANOSLEEP.SYNCS 0x989680 ;  /* 0x009896800000995d */ /* 0x004fea0003900000 */
[----:B------:R-:W2:Y:S02]  /*b330*/  @!P1 SYNCS.PHASECHK.TRANS64 P1, [R0+URZ+0x70], R4 ;  /* 0x00007004000095a7 */ /* 0x000ea400080210ff */
[----:B--2---:R-:W-:Y:S05]  /*b340*/  @!P1 BRA `(.L_x_41) ;  /* 0xfffffffc00f09947 */ /* 0x004fea000383ffff */
[----:B------:R-:W-:Y:S05]  /*b350*/  BRA `(.L_x_174) ;  /* 0xffffff7400187947 */ /* 0x000fea000383ffff */
.L_x_44:
[----:B------:R-:W-:-:S07]  /*b360*/  MOV R0, UR5 ;  /* 0x0000000500007c02 */ /* 0x000fce0008000f00 */
.L_x_175:
[----:B-1----:R1:W2:Y:S02]  /*b370*/  SYNCS.PHASECHK.TRANS64.TRYWAIT P0, [R0+URZ+0x80], R2 ;  /* 0x00008002000075a7 */ /* 0x0022a400080011ff */
[----:B--2---:R-:W-:Y:S05]  /*b380*/  @!P0 NANOSLEEP.SYNCS 0x989680 ;  /* 0x009896800000895d */ /* 0x004fea0003900000 */
[----:B------:R-:W2:Y:S02]  /*b390*/  @!P0 SYNCS.PHASECHK.TRANS64 P0, [R0+URZ+0x80], R2 ;  /* 0x00008002000085a7 */ /* 0x000ea400080010ff */
[----:B--2---:R-:W-:Y:S05]  /*b3a0*/  @!P0 BRA `(.L_x_175) ;  /* 0xfffffffc00f08947 */ /* 0x004fea000383ffff */
[----:B------:R-:W-:Y:S05]  /*b3b0*/  BRA `(.L_x_43) ;  /* 0xffffff74006c7947 */ /* 0x000fea000383ffff */
.L_x_51:
[----:B-1----:R1:W2:Y:S02]  /*b3c0*/  SYNCS.PHASECHK.TRANS64.TRYWAIT P1, [R0+URZ+0x70], R2 ;  /* 0x00007002000075a7 */ /* 0x0022a400080211ff */
[----:B--2---:R-:W-:Y:S05]  /*b3d0*/  @!P1 NANOSLEEP.SYNCS 0x989680 ;  /* 0x009896800000995d */ /* 0x004fea0003900000 */
[----:B------:R-:W2:Y:S02]  /*b3e0*/  @!P1 SYNCS.PHASECHK.TRANS64 P1, [R0+URZ+0x70], R2 ;  /* 0x00007002000095a7 */ /* 0x000ea400080210ff */
[----:B--2---:R-:W-:Y:S05]  /*b3f0*/  @!P1 BRA `(.L_x_51) ;  /* 0xfffffffc00f09947 */ /* 0x004fea000383ffff */
[----:B------:R-:W-:Y:S05]  /*b400*/  BRA `(.L_x_176) ;  /* 0xffffff7800fc7947 */ /* 0x000fea000383ffff */
.L_x_52:
[----:B------:R-:W-:-:S07]  /*b410*/  MOV R2, UR6 ;  /* 0x0000000600027c02 */ /* 0x000fce0008000f00 */
.L_x_177:
[----:B-1----:R1:W2:Y:S02]  /*b420*/  SYNCS.PHASECHK.TRANS64.TRYWAIT P0, [R2+URZ+0xb0], R0 ;  /* 0x0000b000020075a7 */ /* 0x0022a400080011ff */
[----:B--2---:R-:W-:Y:S05]  /*b430*/  @!P0 NANOSLEEP.SYNCS 0x989680 ;  /* 0x009896800000895d */ /* 0x004fea0003900000 */
[----:B------:R-:W2:Y:S02]  /*b440*/  @!P0 SYNCS.PHASECHK.TRANS64 P0, [R2+URZ+0xb0], R0 ;  /* 0x0000b000020085a7 */ /* 0x000ea400080010ff */
[----:B--2---:R-:W-:Y:S05]  /*b450*/  @!P0 BRA `(.L_x_177) ;  /* 0xfffffffc00f08947 */ /* 0x004fea000383ffff */
[----:B------:R-:W-:Y:S05]  /*b460*/  BRA `(.L_x_178) ;  /* 0xffffff7c004c7947 */ /* 0x000fea000383ffff */
.L_x_55:
[----:B------:R-:W-:Y:S07]  /*b470*/  MOV R0, UR11 ;  /* 0x0000000b00007c02 */ /* 0x000fee0008000f00 */
.L_x_179:
[----:B-1----:R1:W2:Y:S02]  /*b480*/  SYNCS.PHASECHK.TRANS64.TRYWAIT P0, [R0+URZ], R2 ;  /* 0x00000002000075a7 */ /* 0x0022a400080011ff */
[----:B--2---:R-:W-:Y:S05]  /*b490*/  @!P0 NANOSLEEP.SYNCS 0x989680 ;  /* 0x009896800000895d */ /* 0x004fea0003900000 */
[----:B------:R-:W2:Y:S02]  /*b4a0*/  @!P0 SYNCS.PHASECHK.TRANS64 P0, [R0+URZ], R2 ;  /* 0x00000002000085a7 */ /* 0x000ea400080010ff */
[----:B--2---:R-:W-:Y:S05]  /*b4b0*/  @!P0 BRA `(.L_x_179) ;  /* 0xfffffffc00f08947 */ /* 0x004fea000383ffff */
[----:B------:R-:W-:Y:S05]  /*b4c0*/  BRA `(.L_x_54) ;  /* 0xffffff7c00687947 */ /* 0x000fea000383ffff */
.L_x_58:
[----:B------:R-:W-:-:S07]  /*b4d0*/  MOV R0, UR6 ;  /* 0x0000000600007c02 */ /* 0x000fce0008000f00 */
.L_x_180:
[----:B--2---:R2:W4:Y:S02]  /*b4e0*/  SYNCS.PHASECHK.TRANS64.TRYWAIT P0, [R0+URZ], R2 ;  /* 0x00000002000075a7 */ /* 0x00452400080011ff */
[----:B----4-:R-:W-:Y:S05]  /*b4f0*/  @!P0 NANOSLEEP.SYNCS 0x989680 ;  /* 0x009896800000895d */ /* 0x010fea0003900000 */
[----:B------:R-:W4:Y:S02]  /*b500*/  @!P0 SYNCS.PHASECHK.TRANS64 P0, [R0+URZ], R2 ;  /* 0x00000002000085a7 */ /* 0x000f2400080010ff */
[----:B----4-:R-:W-:Y:S05]  /*b510*/  @!P0 BRA `(.L_x_180) ;  /* 0xfffffffc00f08947 */ /* 0x010fea000383ffff */
[----:B------:R-:W-:Y:S05]  /*b520*/  BRA `(.L_x_181) ;  /* 0xffffff8000947947 */ /* 0x000fea000383ffff */
.L_x_59:
[----:B------:R-:W-:-:S07]  /*b530*/  MOV R0, UR6 ;  /* 0x0000000600007c02 */ /* 0x000fce0008000f00 */
.L_x_182:
[----:B-1----:R1:W2:Y:S02]  /*b540*/  SYNCS.PHASECHK.TRANS64.TRYWAIT P0, [R0+URZ], R3 ;  /* 0x00000003000075a7 */ /* 0x0022a400080011ff */
[----:B--2---:R-:W-:Y:S05]  /*b550*/  @!P0 NANOSLEEP.SYNCS 0x989680 ;  /* 0x009896800000895d */ /* 0x004fea0003900000 */
[----:B------:R-:W2:Y:S02]  /*b560*/  @!P0 SYNCS.PHASECHK.TRANS64 P0, [R0+URZ], R3 ;  /* 0x00000003000085a7 */ /* 0x000ea400080010ff */
[----:B--2---:R-:W-:Y:S05]  /*b570*/  @!P0 BRA `(.L_x_182) ;  /* 0xfffffffc00f08947 */ /* 0x004fea000383ffff */
[----:B------:R-:W-:Y:S05]  /*b580*/  BRA `(.L_x_183) ;  /* 0xffffff8000a07947 */ /* 0x000fea000383ffff */
.L_x_60:
[----:B------:R-:W-:-:S07]  /*b590*/  MOV R0, UR6 ;  /* 0x0000000600007c02 */ /* 0x000fce0008000f00 */
.L_x_184:
[----:B-1----:R1:W2:Y:S02]  /*b5a0*/  SYNCS.PHASECHK.TRANS64.TRYWAIT P0, [R0+URZ], R3 ;  /* 0x00000003000075a7 */ /* 0x0022a400080011ff */
[----:B--2---:R-:W-:Y:S05]  /*b5b0*/  @!P0 NANOSLEEP.SYNCS 0x989680 ;  /* 0x009896800000895d */ /* 0x004fea0003900000 */
[----:B------:R-:W2:Y:S02]  /*b5c0*/  @!P0 SYNCS.PHASECHK.TRANS64 P0, [R0+URZ], R3 ;  /* 0x00000003000085a7 */ /* 0x000ea400080010ff */
[----:B--2---:R-:W-:Y:S05]  /*b5d0*/  @!P0 BRA `(.L_x_184) ;  /* 0xfffffffc00f08947 */ /* 0x004fea000383ffff */
[----:B------:R-:W-:Y:S05]  /*b5e0*/  BRA `(.L_x_185) ;  /* 0xffffff8000ac7947 */ /* 0x000fea000383ffff */
.L_x_61:
[----:B-1----:R-:W-:-:S07]  /*b5f0*/  MOV R0, UR7 ;  /* 0x0000000700007c02 */ /* 0x002fce0008000f00 */
.L_x_186:
[----:B-1----:R1:W2:Y:S02]  /*b600*/  SYNCS.PHASECHK.TRANS64.TRYWAIT P0, [R0+URZ], R2 ;  /* 0x00000002000075a7 */ /* 0x0022a400080011ff */
[----:B--2---:R-:W-:Y:S05]  /*b610*/  @!P0 NANOSLEEP.SYNCS 0x989680 ;  /* 0x009896800000895d */ /* 0x004fea0003900000 */
[----:B------:R-:W2:Y:S02]  /*b620*/  @!P0 SYNCS.PHASECHK.TRANS64 P0, [R0+URZ], R2 ;  /* 0x00000002000085a7 */ /* 0x000ea400080010ff */
[----:B--2---:R-:W-:Y:S05]  /*b630*/  @!P0 BRA `(.L_x_186) ;  /* 0xfffffffc00f08947 */ /* 0x004fea000383ffff */
[----:B------:R-:W-:Y:S05]  /*b640*/  BRA `(.L_x_187) ;  /* 0xffffff8000b87947 */ /* 0x000fea000383ffff */
.L_x_66:
[----:B--2---:R2:W3:Y:S02]  /*b650*/  SYNCS.PHASECHK.TRANS64.TRYWAIT P0, [R0+URZ+0x70], R2 ;  /* 0x00007002000075a7 */ /* 0x0044e400080011ff */
[----:B---3--:R-:W-:Y:S05]  /*b660*/  @!P0 NANOSLEEP.SYNCS 0x989680 ;  /* 0x009896800000895d */ /* 0x008fea0003900000 */
[----:B------:R-:W3:Y:S02]  /*b670*/  @!P0 SYNCS.PHASECHK.TRANS64 P0, [R0+URZ+0x70], R2 ;  /* 0x00007002000085a7 */ /* 0x000ee400080010ff */
[----:B---3--:R-:W-:Y:S05]  /*b680*/  @!P0 BRA `(.L_x_66) ;  /* 0xfffffffc00f08947 */ /* 0x008fea000383ffff */
[----:B------:R-:W-:Y:S05]  /*b690*/  BRA `(.L_x_188) ;  /* 0xffffff8400b87947 */ /* 0x000fea000383ffff */
.L_x_69:
[----:B------:R-:W-:Y:S07]  /*b6a0*/  MOV R0, UR7 ;  /* 0x0000000700007c02 */ /* 0x000fee0008000f00 */
.L_x_189:
[----:B--2---:R2:W3:Y:S02]  /*b6b0*/  SYNCS.PHASECHK.TRANS64.TRYWAIT P0, [R0+URZ+0x68], R2 ;  /* 0x00006802000075a7 */ /* 0x0044e400080011ff */
[----:B---3--:R-:W-:Y:S05]  /*b6c0*/  @!P0 NANOSLEEP.SYNCS 0x989680 ;  /* 0x009896800000895d */ /* 0x008fea0003900000 */
[----:B------:R-:W3:Y:S02]  /*b6d0*/  @!P0 SYNCS.PHASECHK.TRANS64 P0, [R0+URZ+0x68], R2 ;  /* 0x00006802000085a7 */ /* 0x000ee400080010ff */
[----:B---3--:R-:W-:Y:S05]  /*b6e0*/  @!P0 BRA `(.L_x_189) ;  /* 0xfffffffc00f08947 */ /* 0x008fea000383ffff */
[----:B------:R-:W-:Y:S05]  /*b6f0*/  BRA `(.L_x_68) ;  /* 0xffffff8800987947 */ /* 0x000fea000383ffff */
.L_x_72:
[----:B------:R-:W-:Y:S07]  /*b700*/  MOV R0, UR7 ;  /* 0x0000000700007c02 */ /* 0x000fee0008000f00 */
.L_x_190:
[----:B-1----:R1:W2:Y:S02]  /*b710*/  SYNCS.PHASECHK.TRANS64.TRYWAIT P0, [R0+URZ+0x40], R32 ;  /* 0x00004020000075a7 */ /* 0x0022a400080011ff */
[----:B--2---:R-:W-:Y:S05]  /*b720*/  @!P0 NANOSLEEP.SYNCS 0x989680 ;  /* 0x009896800000895d */ /* 0x004fea0003900000 */
[----:B------:R-:W2:Y:S02]  /*b730*/  @!P0 SYNCS.PHASECHK.TRANS64 P0, [R0+URZ+0x40], R32 ;  /* 0x00004020000085a7 */ /* 0x000ea400080010ff */
[----:B--2---:R-:W-:Y:S05]  /*b740*/  @!P0 BRA `(.L_x_190) ;  /* 0xfffffffc00f08947 */ /* 0x004fea000383ffff */
[----:B------:R-:W-:Y:S05]  /*b750*/  BRA `(.L_x_191) ;  /* 0xffffff8c00147947 */ /* 0x000fea000383ffff */
.L_x_73:
[----:B------:R-:W-:Y:S07]  /*b760*/  MOV R0, UR7 ;  /* 0x0000000700007c02 */ /* 0x000fee0008000f00 */
.L_x_192:
[----:B-1----:R1:W2:Y:S02]  /*b770*/  SYNCS.PHASECHK.TRANS64.TRYWAIT P0, [R0+URZ+0x48], R32 ;  /* 0x00004820000075a7 */ /* 0x0022a400080011ff */
[----:B--2---:R-:W-:Y:S05]  /*b780*/  @!P0 NANOSLEEP.SYNCS 0x989680 ;  /* 0x009896800000895d */ /* 0x004fea0003900000 */
[----:B------:R-:W2:Y:S02]  /*b790*/  @!P0 SYNCS.PHASECHK.TRANS64 P0, [R0+URZ+0x48], R32 ;  /* 0x00004820000085a7 */ /* 0x000ea400080010ff */
[----:B--2---:R-:W-:Y:S05]  /*b7a0*/  @!P0 BRA `(.L_x_192) ;  /* 0xfffffffc00f08947 */ /* 0x004fea000383ffff */
[----:B------:R-:W-:Y:S05]  /*b7b0*/  BRA `(.L_x_193) ;  /* 0xffffff8c00507947 */ /* 0x000fea000383ffff */
.L_x_74:
[----:B------:R-:W-:Y:S07]  /*b7c0*/  MOV R0, UR7 ;  /* 0x0000000700007c02 */ /* 0x000fee0008000f00 */
.L_x_194:
[----:B-1----:R1:W2:Y:S02]  /*b7d0*/  SYNCS.PHASECHK.TRANS64.TRYWAIT P0, [R0+URZ+0x50], R32 ;  /* 0x00005020000075a7 */ /* 0x0022a400080011ff */
[----:B--2---:R-:W-:Y:S05]  /*b7e0*/  @!P0 NANOSLEEP.SYNCS 0x989680 ;  /* 0x009896800000895d */ /* 0x004fea0003900000 */
[----:B------:R-:W2:Y:S02]  /*b7f0*/  @!P0 SYNCS.PHASECHK.TRANS64 P0, [R0+URZ+0x50], R32 ;  /* 0x00005020000085a7 */ /* 0x000ea400080010ff */
[----:B--2---:R-:W-:Y:S05]  /*b800*/  @!P0 BRA `(.L_x_194) ;  /* 0xfffffffc00f08947 */ /* 0x004fea000383ffff */
[----:B------:R-:W-:Y:S05]  /*b810*/  BRA `(.L_x_195) ;  /* 0xffffff8c00907947 */ /* 0x000fea000383ffff */
.L_x_75:
[----:B------:R-:W-:Y:S07]  /*b820*/  MOV R0, UR7 ;  /* 0x0000000700007c02 */ /* 0x000fee0008000f00 */
.L_x_196:
[----:B-1----:R1:W2:Y:S02]  /*b830*/  SYNCS.PHASECHK.TRANS64.TRYWAIT P0, [R0+URZ+0x58], R32 ;  /* 0x00005820000075a7 */ /* 0x0022a400080011ff */
[----:B--2---:R-:W-:Y:S05]  /*b840*/  @!P0 NANOSLEEP.SYNCS 0x989680 ;  /* 0x009896800000895d */ /* 0x004fea0003900000 */
[----:B------:R-:W2:Y:S02]  /*b850*/  @!P0 SYNCS.PHASECHK.TRANS64 P0, [R0+URZ+0x58], R32 ;  /* 0x00005820000085a7 */ /* 0x000ea400080010ff */
[----:B--2---:R-:W-:Y:S05]  /*b860*/  @!P0 BRA `(.L_x_196) ;  /* 0xfffffffc00f08947 */ /* 0x004fea000383ffff */
[----:B------:R-:W-:Y:S05]  /*b870*/  BRA `(.L_x_197) ;  /* 0xffffff8c00d47947 */ /* 0x000fea000383ffff */
.L_x_76:
[----:B------:R-:W-:Y:S07]  /*b880*/  MOV R0, UR7 ;  /* 0x0000000700007c02 */ /* 0x000fee0008000f00 */
.L_x_198:
[----:B-1----:R1:W2:Y:S02]  /*b890*/  SYNCS.PHASECHK.TRANS64.TRYWAIT P0, [R0+URZ+0x40], R14 ;  /* 0x0000400e000075a7 */ /* 0x0022a400080011ff */
[----:B--2---:R-:W-:Y:S05]  /*b8a0*/  @!P0 NANOSLEEP.SYNCS 0x989680 ;  /* 0x009896800000895d */ /* 0x004fea0003900000 */
[----:B------:R-:W2:Y:S02]  /*b8b0*/  @!P0 SYNCS.PHASECHK.TRANS64 P0, [R0+URZ+0x40], R14 ;  /* 0x0000400e000085a7 */ /* 0x000ea400080010ff */
[----:B--2---:R-:W-:Y:S05]  /*b8c0*/  @!P0 BRA `(.L_x_198) ;  /* 0xfffffffc00f08947 */ /* 0x004fea000383ffff */
[----:B------:R-:W-:Y:S05]  /*b8d0*/  BRA `(.L_x_199) ;  /* 0xffffff90001c7947 */ /* 0x000fea000383ffff */
.L_x_77:
[----:B------:R-:W-:Y:S07]  /*b8e0*/  MOV R0, UR7 ;  /* 0x0000000700007c02 */ /* 0x000fee0008000f00 */
.L_x_200:
[----:B-1----:R1:W2:Y:S02]  /*b8f0*/  SYNCS.PHASECHK.TRANS64.TRYWAIT P0, [R0+URZ+0x48], R14 ;  /* 0x0000480e000075a7 */ /* 0x0022a400080011ff */
[----:B--2---:R-:W-:Y:S05]  /*b900*/  @!P0 NANOSLEEP.SYNCS 0x989680 ;  /* 0x009896800000895d */ /* 0x004fea0003900000 */
[----:B------:R-:W2:Y:S02]  /*b910*/  @!P0 SYNCS.PHASECHK.TRANS64 P0, [R0+URZ+0x48], R14 ;  /* 0x0000480e000085a7 */ /* 0x000ea400080010ff */
[----:B--2---:R-:W-:Y:S05]  /*b920*/  @!P0 BRA `(.L_x_200) ;  /* 0xfffffffc00f08947 */ /* 0x004fea000383ffff */
[----:B------:R-:W-:Y:S05]  /*b930*/  BRA `(.L_x_201) ;  /* 0xffffff9000607947 */ /* 0x000fea000383ffff */
.L_x_78:
[----:B------:R-:W-:Y:S07]  /*b940*/  MOV R0, UR7 ;  /* 0x0000000700007c02 */ /* 0x000fee0008000f00 */
.L_x_202:
[----:B-1----:R1:W2:Y:S02]  /*b950*/  SYNCS.PHASECHK.TRANS64.TRYWAIT P0, [R0+URZ+0x50], R14 ;  /* 0x0000500e000075a7 */ /* 0x0022a400080011ff */
[----:B--2---:R-:W-:Y:S05]  /*b960*/  @!P0 NANOSLEEP.SYNCS 0x989680 ;  /* 0x009896800000895d */ /* 0x004fea0003900000 */
[----:B------:R-:W2:Y:S02]  /*b970*/  @!P0 SYNCS.PHASECHK.TRANS64 P0, [R0+URZ+0x50], R14 ;  /* 0x0000500e000085a7 */ /* 0x000ea400080010ff */
[----:B--2---:R-:W-:Y:S05]  /*b980*/  @!P0 BRA `(.L_x_202) ;  /* 0xfffffffc00f08947 */ /* 0x004fea000383ffff */
[----:B------:R-:W-:Y:S05]  /*b990*/  BRA `(.L_x_203) ;  /* 0xffffff9000a47947 */ /* 0x000fea000383ffff */
.L_x_79:
[----:B------:R-:W-:Y:S07]  /*b9a0*/  MOV R0, UR7 ;  /* 0x0000000700007c02 */ /* 0x000fee0008000f00 */
.L_x_204:
[----:B-1----:R1:W2:Y:S02]  /*b9b0*/  SYNCS.PHASECHK.TRANS64.TRYWAIT P0, [R0+URZ+0x58], R14 ;  /* 0x0000580e000075a7 */ /* 0x0022a400080011ff */
[----:B--2---:R-:W-:Y:S05]  /*b9c0*/  @!P0 NANOSLEEP.SYNCS 0x989680 ;  /* 0x009896800000895d */ /* 0x004fea0003900000 */
[----:B------:R-:W2:Y:S02]  /*b9d0*/  @!P0 SYNCS.PHASECHK.TRANS64 P0, [R0+URZ+0x58], R14 ;  /* 0x0000580e000085a7 */ /* 0x000ea400080010ff */
[----:B--2---:R-:W-:Y:S05]  /*b9e0*/  @!P0 BRA `(.L_x_204) ;  /* 0xfffffffc00f08947 */ /* 0x004fea000383ffff */
[----:B------:R-:W-:Y:S05]  /*b9f0*/  BRA `(.L_x_205) ;  /* 0xffffff9400287947 */ /* 0x000fea000383ffff */
.L_x_81:
[----:B------:R-:W-:-:S07]  /*ba00*/  MOV R0, UR7 ;  /* 0x0000000700007c02 */ /* 0x000fce0008000f00 */
.L_x_206:
[----:B-1----:R1:W3:Y:S02]  /*ba10*/  SYNCS.PHASECHK.TRANS64.TRYWAIT P0, [R0+URZ+0x40], R32 ;  /* 0x00004020000075a7 */ /* 0x0022e400080011ff */
[----:B---3--:R-:W-:Y:S05]  /*ba20*/  @!P0 NANOSLEEP.SYNCS 0x989680 ;  /* 0x009896800000895d */ /* 0x008fea0003900000 */
[----:B------:R-:W3:Y:S02]  /*ba30*/  @!P0 SYNCS.PHASECHK.TRANS64 P0, [R0+URZ+0x40], R32 ;  /* 0x00004020000085a7 */ /* 0x000ee400080010ff */
[----:B---3--:R-:W-:Y:S05]  /*ba40*/  @!P0 BRA `(.L_x_206) ;  /* 0xfffffffc00f08947 */ /* 0x008fea000383ffff */
[----:B------:R-:W-:Y:S05]  /*ba50*/  BRA `(.L_x_207) ;  /* 0xffffff9400907947 */ /* 0x000fea000383ffff */
.L_x_82:
[----:B-1----:R-:W-:-:S07]  /*ba60*/  MOV R0, UR7 ;  /* 0x0000000700007c02 */ /* 0x002fce0008000f00 */
.L_x_208:
[----:B-1----:R1:W3:Y:S02]  /*ba70*/  SYNCS.PHASECHK.TRANS64.TRYWAIT P0, [R0+URZ+0x48], R32 ;  /* 0x00004820000075a7 */ /* 0x0022e400080011ff */
[----:B---3--:R-:W-:Y:S05]  /*ba80*/  @!P0 NANOSLEEP.SYNCS 0x989680 ;  /* 0x009896800000895d */ /* 0x008fea0003900000 */
[----:B------:R-:W3:Y:S02]  /*ba90*/  @!P0 SYNCS.PHASECHK.TRANS64 P0, [R0+URZ+0x48], R32 ;  /* 0x00004820000085a7 */ /* 0x000ee400080010ff */
[----:B---3--:R-:W-:Y:S05]  /*baa0*/  @!P0 BRA `(.L_x_208) ;  /* 0xfffffffc00f08947 */ /* 0x008fea000383ffff */
[----:B------:R-:W-:Y:S05]  /*bab0*/  BRA `(.L_x_209) ;  /* 0xffffff9400807947 */ /* 0x000fea000383ffff */
.L_x_83:
[----:B------:R-:W-:-:S07]  /*bac0*/  MOV R2, UR7 ;  /* 0x0000000700027c02 */ /* 0x000fce0008000f00 */
.L_x_210:
[----:B-1----:R1:W3:Y:S02]  /*bad0*/  SYNCS.PHASECHK.TRANS64.TRYWAIT P0, [R2+URZ+0x50], R32 ;  /* 0x00005020020075a7 */ /* 0x0022e400080011ff */
[----:B---3--:R-:W-:Y:S05]  /*bae0*/  @!P0 NANOSLEEP.SYNCS 0x989680 ;  /* 0x009896800000895d */ /* 0x008fea0003900000 */
[----:B------:R-:W3:Y:S02]  /*baf0*/  @!P0 SYNCS.PHASECHK.TRANS64 P0, [R2+URZ+0x50], R32 ;  /* 0x00005020020085a7 */ /* 0x000ee400080010ff */
[----:B---3--:R-:W-:Y:S05]  /*bb00*/  @!P0 BRA `(.L_x_210) ;  /* 0xfffffffc00f08947 */ /* 0x008fea000383ffff */
[----:B------:R-:W-:Y:S05]  /*bb10*/  BRA `(.L_x_211) ;  /* 0xffffff9400747947 */ /* 0x000fea000383ffff */
.L_x_85:
[----:B--2---:R2:W4:Y:S02]  /*bb20*/  SYNCS.PHASECHK.TRANS64.TRYWAIT P0, [R0+URZ+0x70], R2 ;  /* 0x00007002000075a7 */ /* 0x00452400080011ff */
[----:B----4-:R-:W-:Y:S05]  /*bb30*/  @!P0 NANOSLEEP.SYNCS 0x989680 ;  /* 0x009896800000895d */ /* 0x010fea0003900000 */
[----:B------:R-:W4:Y:S02]  /*bb40*/  @!P0 SYNCS.PHASECHK.TRANS64 P0, [R0+URZ+0x70], R2 ;  /* 0x00007002000085a7 */ /* 0x000f2400080010ff */
[----:B----4-:R-:W-:Y:S05]  /*bb50*/  @!P0 BRA `(.L_x_85) ;  /* 0xfffffffc00f08947 */ /* 0x010fea000383ffff */
[----:B------:R-:W-:Y:S05]  /*bb60*/  BRA `(.L_x_212) ;  /* 0xffffff9800487947 */ /* 0x000fea000383ffff */
.L_x_96:
[----:B-1----:R-:W-:Y:S04]  /*bb70*/  MOV R0, UR48 ;  /* 0x0000003000007c02 */ /* 0x002fe80008000f00 */
[----:B------:R1:W3:Y:S03]  /*bb80*/  SYNCS.PHASECHK.TRANS64.TRYWAIT P1, [R0+URZ+0x20], R3 ;  /* 0x00002003000075a7 */ /* 0x0002e600080211ff */
[----:B---3--:R-:W-:Y:S05]  /*bb90*/  @!P1 NANOSLEEP.SYNCS 0x989680 ;  /* 0x009896800000995d */ /* 0x008fea0003900000 */
[----:B------:R-:W3:Y:S02]  /*bba0*/  @!P1 SYNCS.PHASECHK.TRANS64 P1, [R0+URZ+0x20], R3 ;  /* 0x00002003000095a7 */ /* 0x000ee400080210ff */
[----:B---3--:R-:W-:Y:S05]  /*bbb0*/  @!P1 BRA `(.L_x_96) ;  /* 0xfffffffc00ec9947 */ /* 0x008fea000383ffff */
[----:B------:R-:W-:Y:S05]  /*bbc0*/  BRA `(.L_x_95) ;  /* 0xffffffa4007c7947 */ /* 0x000fea000383ffff */
.L_x_98:
[----:B-1----:R1:W2:Y:S02]  /*bbd0*/  SYNCS.PHASECHK.TRANS64.TRYWAIT P0, [R83+URZ+0x90], R2 ;  /* 0x00009002530075a7 */ /* 0x0022a400080011ff */
[----:B--2---:R-:W-:Y:S05]  /*bbe0*/  @!P0 NANOSLEEP.SYNCS 0x989680 ;  /* 0x009896800000895d */ /* 0x004fea0003900000 */
[----:B------:R-:W2:Y:S02]  /*bbf0*/  @!P0 SYNCS.PHASECHK.TRANS64 P0, [R83+URZ+0x90], R2 ;  /* 0x00009002530085a7 */ /* 0x000ea400080010ff */
[----:B--2---:R-:W-:Y:S05]  /*bc00*/  @!P0 BRA `(.L_x_98) ;  /* 0xfffffffc00f08947 */ /* 0x004fea000383ffff */
[----:B------:R-:W-:Y:S05]  /*bc10*/  BRA `(.L_x_97) ;  /* 0xffffffa400a87947 */ /* 0x000fea000383ffff */
.L_x_107:
[----:B-1----:R1:W2:Y:S02]  /*bc20*/  SYNCS.PHASECHK.TRANS64.TRYWAIT P0, [R2+URZ+0x20], R0 ;  /* 0x00002000020075a7 */ /* 0x0022a400080011ff */
[----:B--2---:R-:W-:Y:S05]  /*bc30*/  @!P0 NANOSLEEP.SYNCS 0x989680 ;  /* 0x009896800000895d */ /* 0x004fea0003900000 */
[----:B------:R-:W2:Y:S02]  /*bc40*/  @!P0 SYNCS.PHASECHK.TRANS64 P0, [R2+URZ+0x20], R0 ;  /* 0x00002000020085a7 */ /* 0x000ea400080010ff */
[----:B--2---:R-:W-:Y:S05]  /*bc50*/  @!P0 BRA `(.L_x_107) ;  /* 0xfffffffc00f08947 */ /* 0x004fea000383ffff */
[----:B------:R-:W-:Y:S05]  /*bc60*/  BRA `(.L_x_106) ;  /* 0xffffffac00cc7947 */ /* 0x000fea000383ffff */
.L_x_115:
[----:B-1----:R1:W2:Y:S02]  /*bc70*/  SYNCS.PHASECHK.TRANS64.TRYWAIT P0, [R0+URZ+0x20], R5 ;  /* 0x00002005000075a7 */ /* 0x0022a400080011ff */
[----:B--2---:R-:W-:Y:S05]  /*bc80*/  @!P0 NANOSLEEP.SYNCS 0x989680 ;  /* 0x009896800000895d */ /* 0x004fea0003900000 */
[----:B------:R-:W2:Y:S02]  /*bc90*/  @!P0 SYNCS.PHASECHK.TRANS64 P0, [R0+URZ+0x20], R5 ;  /* 0x00002005000085a7 */ /* 0x000ea400080010ff */
[----:B--2---:R-:W-:Y:S05]  /*bca0*/  @!P0 BRA `(.L_x_115) ;  /* 0xfffffffc00f08947 */ /* 0x004fea000383ffff */
[----:B------:R-:W-:Y:S05]  /*bcb0*/  BRA `(.L_x_114) ;  /* 0xffffffb800107947 */ /* 0x000fea000383ffff */
.L_x_123:
[----:B-1----:R1:W2:Y:S02]  /*bcc0*/  SYNCS.PHASECHK.TRANS64.TRYWAIT P0, [R0+URZ+0x20], R5 ;  /* 0x00002005000075a7 */ /* 0x0022a400080011ff */
[----:B--2---:R-:W-:Y:S05]  /*bcd0*/  @!P0 NANOSLEEP.SYNCS 0x989680 ;  /* 0x009896800000895d */ /* 0x004fea0003900000 */
[----:B------:R-:W2:Y:S02]  /*bce0*/  @!P0 SYNCS.PHASECHK.TRANS64 P0, [R0+URZ+0x20], R5 ;  /* 0x00002005000085a7 */ /* 0x000ea400080010ff */
[----:B--2---:R-:W-:Y:S05]  /*bcf0*/  @!P0 BRA `(.L_x_123) ;  /* 0xfffffffc00f08947 */ /* 0x004fea000383ffff */
[----:B------:R-:W-:Y:S05]  /*bd00*/  BRA `(.L_x_122) ;  /* 0xffffffc000587947 */ /* 0x000fea000383ffff */
.L_x_131:
[----:B-1----:R1:W2:Y:S02]  /*bd10*/  SYNCS.PHASECHK.TRANS64.TRYWAIT P0, [R0+URZ+0x20], R5 ;  /* 0x00002005000075a7 */ /* 0x0022a400080011ff */
[----:B--2---:R-:W-:Y:S05]  /*bd20*/  @!P0 NANOSLEEP.SYNCS 0x989680 ;  /* 0x009896800000895d */ /* 0x004fea0003900000 */
[----:B------:R-:W2:Y:S02]  /*bd30*/  @!P0 SYNCS.PHASECHK.TRANS64 P0, [R0+URZ+0x20], R5 ;  /* 0x00002005000085a7 */ /* 0x000ea400080010ff */
[----:B--2---:R-:W-:Y:S05]  /*bd40*/  @!P0 BRA `(.L_x_131) ;  /* 0xfffffffc00f08947 */ /* 0x004fea000383ffff */
[----:B------:R-:W-:Y:S05]  /*bd50*/  BRA `(.L_x_130) ;  /* 0xffffffc800ac7947 */ /* 0x000fea000383ffff */
.L_x_139:
[----:B-1----:R1:W2:Y:S02]  /*bd60*/  SYNCS.PHASECHK.TRANS64.TRYWAIT P0, [R0+URZ+0x20], R5 ;  /* 0x00002005000075a7 */ /* 0x0022a400080011ff */
[----:B--2---:R-:W-:Y:S05]  /*bd70*/  @!P0 NANOSLEEP.SYNCS 0x989680 ;  /* 0x009896800000895d */ /* 0x004fea0003900000 */
[----:B------:R-:W2:Y:S02]  /*bd80*/  @!P0 SYNCS.PHASECHK.TRANS64 P0, [R0+URZ+0x20], R5 ;  /* 0x00002005000085a7 */ /* 0x000ea400080010ff */
[----:B--2---:R-:W-:Y:S05]  /*bd90*/  @!P0 BRA `(.L_x_139) ;  /* 0xfffffffc00f08947 */ /* 0x004fea000383ffff */
[----:B------:R-:W-:Y:S05]  /*bda0*/  BRA `(.L_x_138) ;  /* 0xffffffd400107947 */ /* 0x000fea000383ffff */
.L_x_147:
[----:B-1----:R1:W2:Y:S02]  /*bdb0*/  SYNCS.PHASECHK.TRANS64.TRYWAIT P0, [R0+URZ+0x20], R5 ;  /* 0x00002005000075a7 */ /* 0x0022a400080011ff */
[----:B--2---:R-:W-:Y:S05]  /*bdc0*/  @!P0 NANOSLEEP.SYNCS 0x989680 ;  /* 0x009896800000895d */ /* 0x004fea0003900000 */
[----:B------:R-:W2:Y:S02]  /*bdd0*/  @!P0 SYNCS.PHASECHK.TRANS64 P0, [R0+URZ+0x20], R5 ;  /* 0x00002005000085a7 */ /* 0x000ea400080010ff */
[----:B--2---:R-:W-:Y:S05]  /*bde0*/  @!P0 BRA `(.L_x_147) ;  /* 0xfffffffc00f08947 */ /* 0x004fea000383ffff */
[----:B------:R-:W-:Y:S05]  /*bdf0*/  BRA `(.L_x_146) ;  /* 0xffffffdc00687947 */ /* 0x000fea000383ffff */
.L_x_155:
[----:B--2---:R2:W3:Y:S02]  /*be00*/  SYNCS.PHASECHK.TRANS64.TRYWAIT P0, [R0+URZ+0x20], R91 ;  /* 0x0000205b000075a7 */ /* 0x0044e400080011ff */
[----:B---3--:R-:W-:Y:S05]  /*be10*/  @!P0 NANOSLEEP.SYNCS 0x989680 ;  /* 0x009896800000895d */ /* 0x008fea0003900000 */
[----:B------:R-:W3:Y:S02]  /*be20*/  @!P0 SYNCS.PHASECHK.TRANS64 P0, [R0+URZ+0x20], R91 ;  /* 0x0000205b000085a7 */ /* 0x000ee400080010ff */
[----:B---3--:R-:W-:Y:S05]  /*be30*/  @!P0 BRA `(.L_x_155) ;  /* 0xfffffffc00f08947 */ /* 0x008fea000383ffff */
[----:B------:R-:W-:Y:S05]  /*be40*/  BRA `(.L_x_154) ;  /* 0xffffffe400c07947 */ /* 0x000fea000383ffff */
        .weak           $__internal_0_$__cuda_sm10x_tcgen05_guardrail_trap_col_being_dealloced_not_returned_by_alloc
        .type           $__internal_0_$__cuda_sm10x_tcgen05_guardrail_trap_col_being_dealloced_not_returned_by_alloc,@function
        .size           $__internal_0_$__cuda_sm10x_tcgen05_guardrail_trap_col_being_dealloced_not_returned_by_alloc,($__internal_1_$__cuda_sm10x_tcgen05_guardrail_trap_phase_invalid_during_alloc - $__internal_0_$__cuda_sm10x_tcgen05_guardrail_trap_col_being_dealloced_not_returned_by_alloc)
$__internal_0_$__cuda_sm10x_tcgen05_guardrail_trap_col_being_dealloced_not_returned_by_alloc:
[----:B------:R-:W-:Y:S05]  /*be50*/  BPT.TRAP 0x1 ;  /* 0x000000040000795c */ /* 0x000fea0000300000 */
[----:B------:R-:W-:-:S04]  /*be60*/  HFMA2 R3, -RZ, RZ, 0, 0 ;  /* 0x00000000ff037431 */ /* 0x000fc800000001ff */
[----:B------:R-:W-:Y:S05]  /*be70*/  RET.REL.NODEC R2 `(_ZN7cutlass13device_kernelINS_4gemm6kernel13GemmUniversalIN4cute5tupleIJiiiiEEENS1_10collective13CollectiveMmaINS1_35MainloopSm100TmaUmmaWarpSpecializedILi2ELi2ELi4ENS5_IJNS4_1CILi1EEESB_SB_EEEEENS5_IJNSA_ILi64EEENSA_ILi256EEESE_EEENS_10tfloat32_tENS5_IJSB_llEEESH_NS5_IJlSB_lEEENS4_8TiledMMAINS4_8MMA_AtomIJNS4_17SM100_MMA_TF32_SSISH_SH_fLi64ELi256ELNS4_4UMMA5MajorE1ELSO_0ELNSN_7ScaleInE0ELSP_0EEEEEENS4_6LayoutISC_NS5_IJNSA_ILi0EEEST_ST_EEEEENS5_IJNS4_10UnderscoreESW_SW_EEEEENS4_13SM90_TMA_LOADENS4_14ComposedLayoutINS4_7SwizzleILi2ELi5ELi2EEENS4_18smem_ptr_flag_bitsILi32EEENSS_INS5_IJNSA_ILi32EEENSA_ILi4EEEEEENS5_IJSB_S15_EEEEEEEvNS4_8identityESZ_NS10_INS11_ILi3ELi4ELi3EEES14_NSS_INS5_IJNSA_ILi8EEES15_EEENS5_IJS15_SB_EEEEEEEvS1B_EENS_8epilogue10collective18CollectiveEpilogueINS1J_23Sm100TmaWarpSpecializedILi4ELi2ELi16ELb1ELb0EEEJSG_NS5_IJNSS_ISE_SB_EENSS_IS15_SB_EEEEESH_SJ_SH_SJ_NS1J_6fusion15FusionCallbacksIS1N_NS1R_17LinearCombinationISH_fSH_fLNS_15FloatRoundStyleE2EEESG_S1Q_JEEENS4_5SM1004TMEM4LOAD26SM100_TMEM_LOAD_16dp128b8xESZ_S1H_NS4_17SM75_U32x4_LDSM_NENS4_14SM90_TMA_STOREES1H_NS4_17SM90_U32x4_STSM_NENS4_39AutoVectorizingCopyWithAssumedAlignmentILi128EEEEEEvvEEEEvNT_6ParamsE) ;  /* 0xffffff4002607950 */ /* 0x000fea0003c3ffff */
        .weak           $__internal_1_$__cuda_sm10x_tcgen05_guardrail_trap_phase_invalid_during_alloc
        .type           $__internal_1_$__cuda_sm10x_tcgen05_guardrail_trap_phase_invalid_during_alloc,@function
        .size           $__internal_1_$__cuda_sm10x_tcgen05_guardrail_trap_phase_invalid_during_alloc,($__internal_2_$__cuda_sm10x_tcgen05_guardrail_trap_unallocated_columns_being_dealloced - $__internal_1_$__cuda_sm10x_tcgen05_guardrail_trap_phase_invalid_during_alloc)
$__internal_1_$__cuda_sm10x_tcgen05_guardrail_trap_phase_invalid_during_alloc:
[----:B------:R-:W-:Y:S05]  /*be80*/  BPT.TRAP 0x1 ;  /* 0x000000040000795c */ /* 0x000fea0000300000 */
[----:B------:R-:W-:-:S04]  /*be90*/  MOV R3, 0x0 ;  /* 0x0000000000037802 */ /* 0x000fc80000000f00 */
[----:B------:R-:W-:Y:S05]  /*bea0*/  RET.REL.NODEC R2 `(_ZN7cutlass13device_kernelINS_4gemm6kernel13GemmUniversalIN4cute5tupleIJiiiiEEENS1_10collective13CollectiveMmaINS1_35MainloopSm100TmaUmmaWarpSpecializedILi2ELi2ELi4ENS5_IJNS4_1CILi1EEESB_SB_EEEEENS5_IJNSA_ILi64EEENSA_ILi256EEESE_EEENS_10tfloat32_tENS5_IJSB_llEEESH_NS5_IJlSB_lEEENS4_8TiledMMAINS4_8MMA_AtomIJNS4_17SM100_MMA_TF32_SSISH_SH_fLi64ELi256ELNS4_4UMMA5MajorE1ELSO_0ELNSN_7ScaleInE0ELSP_0EEEEEENS4_6LayoutISC_NS5_IJNSA_ILi0EEEST_ST_EEEEENS5_IJNS4_10UnderscoreESW_SW_EEEEENS4_13SM90_TMA_LOADENS4_14ComposedLayoutINS4_7SwizzleILi2ELi5ELi2EEENS4_18smem_ptr_flag_bitsILi32EEENSS_INS5_IJNSA_ILi32EEENSA_ILi4EEEEEENS5_IJSB_S15_EEEEEEEvNS4_8identityESZ_NS10_INS11_ILi3ELi4ELi3EEES14_NSS_INS5_IJNSA_ILi8EEES15_EEENS5_IJS15_SB_EEEEEEEvS1B_EENS_8epilogue10collective18CollectiveEpilogueINS1J_23Sm100TmaWarpSpecializedILi4ELi2ELi16ELb1ELb0EEEJSG_NS5_IJNSS_ISE_SB_EENSS_IS15_SB_EEEEESH_SJ_SH_SJ_NS1J_6fusion15FusionCallbacksIS1N_NS1R_17LinearCombinationISH_fSH_fLNS_15FloatRoundStyleE2EEESG_S1Q_JEEENS4_5SM1004TMEM4LOAD26SM100_TMEM_LOAD_16dp128b8xESZ_S1H_NS4_17SM75_U32x4_LDSM_NENS4_14SM90_TMA_STOREES1H_NS4_17SM90_U32x4_STSM_NENS4_39AutoVectorizingCopyWithAssumedAlignmentILi128EEEEEEvvEEEEvNT_6ParamsE) ;  /* 0xffffff4002547950 */ /* 0x000fea0003c3ffff */
        .weak           $__internal_2_$__cuda_sm10x_tcgen05_guardrail_trap_unallocated_columns_being_dealloced
        .type           $__internal_2_$__cuda_sm10x_tcgen05_guardrail_trap_unallocated_columns_being_dealloced,@function
        .size           $__internal_2_$__cuda_sm10x_tcgen05_guardrail_trap_unallocated_columns_being_dealloced,(.L_x_214 - $__internal_2_$__cuda_sm10x_tcgen05_guardrail_trap_unallocated_columns_being_dealloced)
$__internal_2_$__cuda_sm10x_tcgen05_guardrail_trap_unallocated_columns_being_dealloced:
[----:B------:R-:W-:Y:S05]  /*beb0*/  BPT.TRAP 0x1 ;  /* 0x000000040000795c */ /* 0x000fea0000300000 */
[----:B------:R-:W-:-:S04]  /*bec0*/  HFMA2 R3, -RZ, RZ, 0, 0 ;  /* 0x00000000ff037431 */ /* 0x000fc800000001ff */
[----:B------:R-:W-:Y:S05]  /*bed0*/  RET.REL.NODEC R2 `(_ZN7cutlass13device_kernelINS_4gemm6kernel13GemmUniversalIN4cute5tupleIJiiiiEEENS1_10collective13CollectiveMmaINS1_35MainloopSm100TmaUmmaWarpSpecializedILi2ELi2ELi4ENS5_IJNS4_1CILi1EEESB_SB_EEEEENS5_IJNSA_ILi64EEENSA_ILi256EEESE_EEENS_10tfloat32_tENS5_IJSB_llEEESH_NS5_IJlSB_lEEENS4_8TiledMMAINS4_8MMA_AtomIJNS4_17SM100_MMA_TF32_SSISH_SH_fLi64ELi256ELNS4_4UMMA5MajorE1ELSO_0ELNSN_7ScaleInE0ELSP_0EEEEEENS4_6LayoutISC_NS5_IJNSA_ILi0EEEST_ST_EEEEENS5_IJNS4_10UnderscoreESW_SW_EEEEENS4_13SM90_TMA_LOADENS4_14ComposedLayoutINS4_7SwizzleILi2ELi5ELi2EEENS4_18smem_ptr_flag_bitsILi32EEENSS_INS5_IJNSA_ILi32EEENSA_ILi4EEEEEENS5_IJSB_S15_EEEEEEEvNS4_8identityESZ_NS10_INS11_ILi3ELi4ELi3EEES14_NSS_INS5_IJNSA_ILi8EEES15_EEENS5_IJS15_SB_EEEEEEEvS1B_EENS_8epilogue10collective18CollectiveEpilogueINS1J_23Sm100TmaWarpSpecializedILi4ELi2ELi16ELb1ELb0EEEJSG_NS5_IJNSS_ISE_SB_EENSS_IS15_SB_EEEEESH_SJ_SH_SJ_NS1J_6fusion15FusionCallbacksIS1N_NS1R_17LinearCombinationISH_fSH_fLNS_15FloatRoundStyleE2EEESG_S1Q_JEEENS4_5SM1004TMEM4LOAD26SM100_TMEM_LOAD_16dp128b8xESZ_S1H_NS4_17SM75_U32x4_LDSM_NENS4_14SM90_TMA_STOREES1H_NS4_17SM90_U32x4_STSM_NENS4_39AutoVectorizingCopyWithAssumedAlignmentILi128EEEEEEvvEEEEvNT_6ParamsE) ;  /* 0xffffff4002487950 */ /* 0x000fea0003c3ffff */
.L_x_213:
[----:B------:R-:W-:-:S00]  /*bee0*/  BRA `(.L_x_213) ;  /* 0xfffffffc00fc7947 */ /* 0x000fc0000383ffff */
[----:B------:R-:W-:-:S00]  /*bef0*/  NOP ;  /* 0x0000000000007918 */ /* 0x000fc00000000000 */
        /* <DEDUP_REMOVED lines=8> */
.L_x_214:


//--------------------- .nv.global.init           --------------------------
	.section	.nv.global.init,"aw",@progbits
.nv.global.init:
	.type		$str$27,@object
	.size		$str$27,($str$28 - $str$27)
$str$27:
        /*0000*/ 	.byte	0x28, 0x61, 0x64, 0x64, 0x72, 0x65, 0x73, 0x73, 0x20, 0x26, 0x20, 0x6d, 0x61, 0x73, 0x6b, 0x29
        /*0010*/ 	.byte	0x20, 0x3d, 0x3d, 0x20, 0x30, 0x00
	.type		$str$28,@object
	.size		$str$28,($str$26 - $str$28)
$str$28:
        /*0016*/ 	.byte	0x2f, 0x74, 0x6d, 0x70, 0x2f, 0x63, 0x75, 0x74, 0x6c, 0x61, 0x73, 0x73, 0x5f, 0x73, 0x77, 0x65
        /*0026*/ 	.byte	0x65, 0x70, 0x5f, 0x73, 0x72, 0x63, 0x2f, 0x69, 0x6e, 0x63, 0x6c, 0x75, 0x64, 0x65, 0x2f, 0x63
        /*0036*/ 	.byte	0x75, 0x74, 0x65, 0x2f, 0x70, 0x6f, 0x69, 0x6e, 0x74, 0x65, 0x72, 0x5f, 0x66, 0x6c, 0x61, 0x67
        /*0046*/ 	.byte	0x67, 0x65, 0x64, 0x2e, 0x68, 0x70, 0x70, 0x00
	.type		$str$26,@object
	.size		$str$26,($str$25 - $str$26)
$str$26:
        /*004e*/ 	.byte	0x2f, 0x74, 0x6d, 0x70, 0x2f, 0x63, 0x75, 0x74, 0x6c, 0x61, 0x73, 0x73, 0x5f, 0x73, 0x77, 0x65
        /*005e*/ 	.byte	0x65, 0x70, 0x5f, 0x73, 0x72, 0x63, 0x2f, 0x69, 0x6e, 0x63, 0x6c, 0x75, 0x64, 0x65, 0x2f, 0x63
        /*006e*/ 	.byte	0x75, 0x74, 0x65, 0x2f, 0x61, 0x74, 0x6f, 0x6d, 0x2f, 0x63, 0x6f, 0x70, 0x79, 0x5f, 0x74, 0x72
        /*007e*/ 	.byte	0x61, 0x69, 0x74, 0x73, 0x5f, 0x73, 0x6d, 0x31, 0x30, 0x30, 0x2e, 0x68, 0x70, 0x70, 0x00
	.type		$str$25,@object
	.size		$str$25,(__unnamed_1 - $str$25)
$str$25:
        /*008d*/ 	.byte	0x28, 0x28, 0x75, 0x69, 0x6e, 0x74, 0x33, 0x32, 0x5f, 0x74, 0x28, 0x74, 0x68, 0x72, 0x65, 0x61
        /*009d*/ 	.byte	0x64, 0x49, 0x64, 0x78, 0x2e, 0x78, 0x29, 0x20, 0x2f, 0x20, 0x33, 0x32, 0x29, 0x20, 0x25, 0x20
        /*00ad*/ 	.byte	0x34, 0x29, 0x20, 0x3d, 0x3d, 0x20, 0x28, 0x28, 0x28, 0x74, 0x6d, 0x65, 0x6d, 0x5f, 0x61, 0x64
        /*00bd*/ 	.byte	0x64, 0x72, 0x20, 0x3e, 0x3e, 0x20, 0x31, 0x36, 0x29, 0x20, 0x2f, 0x20, 0x33, 0x32, 0x29, 0x20
        /*00cd*/ 	.byte	0x25, 0x20, 0x34, 0x29, 0x00
	.type		__unnamed_1,@object
	.size		__unnamed_1,(__unnamed_2 - __unnamed_1)
__unnamed_1:
        /*00d2*/ 	.byte	0x61, 0x75, 0x74, 0x6f, 0x20, 0x63, 0x75, 0x74, 0x65, 0x3a, 0x3a, 0x61, 0x73, 0x5f, 0x70, 0x6f
        /* <DEDUP_REMOVED lines=24> */
        /*0262*/ 	.byte	0x30, 0x34, 0x38, 0x3e, 0x3e, 0x3e, 0x3e, 0x5d, 0x00
	.type		__unnamed_2,@object
	.size		__unnamed_2,(.L_2 - __unnamed_2)
__unnamed_2:
        /* <DEDUP_REMOVED lines=45> */
        /*053b*/ 	.byte	0x3e, 0x3e, 0x3e, 0x5d, 0x00
.L_2:


//--------------------- .nv.shared._ZN7cutlass13device_kernelINS_4gemm6kernel13GemmUniversalIN4cute5tupleIJiiiiEEENS1_10collective13CollectiveMmaINS1_35MainloopSm100TmaUmmaWarpSpecializedILi2ELi2ELi4ENS5_IJNS4_1CILi1EEESB_SB_EEEEENS5_IJNSA_ILi64EEENSA_ILi256EEESE_EEENS_10tfloat32_tENS5_IJSB_llEEESH_NS5_IJlSB_lEEENS4_8TiledMMAINS4_8MMA_AtomIJNS4_17SM100_MMA_TF32_SSISH_SH_fLi64ELi256ELNS4_4UMMA5MajorE1ELSO_0ELNSN_7ScaleInE0ELSP_0EEEEEENS4_6LayoutISC_NS5_IJNSA_ILi0EEEST_ST_EEEEENS5_IJNS4_10UnderscoreESW_SW_EEEEENS4_13SM90_TMA_LOADENS4_14ComposedLayoutINS4_7SwizzleILi2ELi5ELi2EEENS4_18smem_ptr_flag_bitsILi32EEENSS_INS5_IJNSA_ILi32EEENSA_ILi4EEEEEENS5_IJSB_S15_EEEEEEEvNS4_8identityESZ_NS10_INS11_ILi3ELi4ELi3EEES14_NSS_INS5_IJNSA_ILi8EEES15_EEENS5_IJS15_SB_EEEEEEEvS1B_EENS_8epilogue10collective18CollectiveEpilogueINS1J_23Sm100TmaWarpSpecializedILi4ELi2ELi16ELb1ELb0EEEJSG_NS5_IJNSS_ISE_SB_EENSS_IS15_SB_EEEEESH_SJ_SH_SJ_NS1J_6fusion15FusionCallbacksIS1N_NS1R_17LinearCombinationISH_fSH_fLNS_15FloatRoundStyleE2EEESG_S1Q_JEEENS4_5SM1004TMEM4LOAD26SM100_TMEM_LOAD_16dp128b8xESZ_S1H_NS4_17SM75_U32x4_LDSM_NENS4_14SM90_TMA_STOREES1H_NS4_17SM90_U32x4_STSM_NENS4_39AutoVectorizingCopyWithAssumedAlignmentILi128EEEEEEvvEEEEvNT_6ParamsE --------------------------
	.section	.nv.shared._ZN7cutlass13device_kernelINS_4gemm6kernel13GemmUniversalIN4cute5tupleIJiiiiEEENS1_10collective13CollectiveMmaINS1_35MainloopSm100TmaUmmaWarpSpecializedILi2ELi2ELi4ENS5_IJNS4_1CILi1EEESB_SB_EEEEENS5_IJNSA_ILi64EEENSA_ILi256EEESE_EEENS_10tfloat32_tENS5_IJSB_llEEESH_NS5_IJlSB_lEEENS4_8TiledMMAINS4_8MMA_AtomIJNS4_17SM100_MMA_TF32_SSISH_SH_fLi64ELi256ELNS4_4UMMA5MajorE1ELSO_0ELNSN_7ScaleInE0ELSP_0EEEEEENS4_6LayoutISC_NS5_IJNSA_ILi0EEEST_ST_EEEEENS5_IJNS4_10UnderscoreESW_SW_EEEEENS4_13SM90_TMA_LOADENS4_14ComposedLayoutINS4_7SwizzleILi2ELi5ELi2EEENS4_18smem_ptr_flag_bitsILi32EEENSS_INS5_IJNSA_ILi32EEENSA_ILi4EEEEEENS5_IJSB_S15_EEEEEEEvNS4_8identityESZ_NS10_INS11_ILi3ELi4ELi3EEES14_NSS_INS5_IJNSA_ILi8EEES15_EEENS5_IJS15_SB_EEEEEEEvS1B_EENS_8epilogue10collective18CollectiveEpilogueINS1J_23Sm100TmaWarpSpecializedILi4ELi2ELi16ELb1ELb0EEEJSG_NS5_IJNSS_ISE_SB_EENSS_IS15_SB_EEEEESH_SJ_SH_SJ_NS1J_6fusion15FusionCallbacksIS1N_NS1R_17LinearCombinationISH_fSH_fLNS_15FloatRoundStyleE2EEESG_S1Q_JEEENS4_5SM1004TMEM4LOAD26SM100_TMEM_LOAD_16dp128b8xESZ_S1H_NS4_17SM75_U32x4_LDSM_NENS4_14SM90_TMA_STOREES1H_NS4_17SM90_U32x4_STSM_NENS4_39AutoVectorizingCopyWithAssumedAlignmentILi128EEEEEEvvEEEEvNT_6ParamsE,"aw",@nobits
	.sectionflags	@""
	.align	16
	.zero		1024


//--------------------- .nv.shared.reserved.0     --------------------------
	.section	.nv.shared.reserved.0,"aw",@nobits
	.weak		__nv_reservedSMEM_offset_0_alias
	.size		__nv_reservedSMEM_offset_0_alias, 0, 64
	.other		__nv_reservedSMEM_offset_0_alias,@"STO_CUDA_RESERVED_SHARED STV_DEFAULT"
__nv_reservedSMEM_offset_0_alias:
	.zero		0
.nv.shared.reserved.0:
	.zero		64
	.weak		__nv_reservedSMEM_tcgen05_partition
	.type		__nv_reservedSMEM_tcgen05_partition,@object
	.size		__nv_reservedSMEM_tcgen05_partition,(.L_0 - __nv_reservedSMEM_tcgen05_partition)
__nv_reservedSMEM_tcgen05_partition:
	.zero		32
.L_0:


//--------------------- .nv.global                --------------------------
	.section	.nv.global,"aw",@nobits
.nv.global:
	.type		_ZN40_INTERNAL_f5ac80fd_4_k_cu_e8623bd5_377154cute1_E,@object
	.size		_ZN40_INTERNAL_f5ac80fd_4_k_cu_e8623bd5_377154cute1_E,(_ZN40_INTERNAL_f5ac80fd_4_k_cu_e8623bd5_377154cuda3std3__45__cpo6cbeginE - _ZN40_INTERNAL_f5ac80fd_4_k_cu_e8623bd5_377154cute1_E)
_ZN40_INTERNAL_f5ac80fd_4_k_cu_e8623bd5_377154cute1_E:
	.zero		1
	.type		_ZN40_INTERNAL_f5ac80fd_4_k_cu_e8623bd5_377154cuda3std3__45__cpo6cbeginE,@object
	.size		_ZN40_INTERNAL_f5ac80fd_4_k_cu_e8623bd5_377154cuda3std3__45__cpo6cbeginE,(_ZN40_INTERNAL_f5ac80fd_4_k_cu_e8623bd5_377154cuda3std3__48in_placeE - _ZN40_INTERNAL_f5ac80fd_4_k_cu_e8623bd5_377154cuda3std3__45__cpo6cbeginE)
_ZN40_INTERNAL_f5ac80fd_4_k_cu_e8623bd5_377154cuda3std3__45__cpo6cbeginE:
	.zero		1
	.type		_ZN40_INTERNAL_f5ac80fd_4_k_cu_e8623bd5_377154cuda3std3__48in_placeE,@object
	.size		_ZN40_INTERNAL_f5ac80fd_4_k_cu_e8623bd5_377154cuda3std3__48in_placeE,(_ZN40_INTERNAL_f5ac80fd_4_k_cu_e8623bd5_377154cuda3std6ranges3__45__cpo9iter_moveE - _ZN40_INTERNAL_f5ac80fd_4_k_cu_e8623bd5_377154cuda3std3__48in_placeE)
_ZN40_INTERNAL_f5ac80fd_4_k_cu_e8623bd5_377154cuda3std3__48in_placeE:
	.zero		1
	.type		_ZN40_INTERNAL_f5ac80fd_4_k_cu_e8623bd5_377154cuda3std6ranges3__45__cpo9iter_moveE,@object
	.size		_ZN40_INTERNAL_f5ac80fd_4_k_cu_e8623bd5_377154cuda3std6ranges3__45__cpo9iter_moveE,(_ZN40_INTERNAL_f5ac80fd_4_k_cu_e8623bd5_377154cuda3std3__45__cpo5beginE - _ZN40_INTERNAL_f5ac80fd_4_k_cu_e8623bd5_377154cuda3std6ranges3__45__cpo9iter_moveE)
_ZN40_INTERNAL_f5ac80fd_4_k_cu_e8623bd5_377154cuda3std6ranges3__45__cpo9iter_moveE:
	.zero		1
	.type		_ZN40_INTERNAL_f5ac80fd_4_k_cu_e8623bd5_377154cuda3std3__45__cpo5beginE,@object
	.size		_ZN40_INTERNAL_f5ac80fd_4_k_cu_e8623bd5_377154cuda3std3__45__cpo5beginE,(_ZN40_INTERNAL_f5ac80fd_4_k_cu_e8623bd5_377154cuda3std3__442_GLOBAL__N__f5ac80fd_4_k_cu_e8623bd5_377156ignoreE - _ZN40_INTERNAL_f5ac80fd_4_k_cu_e8623bd5_377154cuda3std3__45__cpo5beginE)
_ZN40_INTERNAL_f5ac80fd_4_k_cu_e8623bd5_377154cuda3std3__45__cpo5beginE:
	.zero		1
	.type		_ZN40_INTERNAL_f5ac80fd_4_k_cu_e8623bd5_377154cuda3std3__442_GLOBAL__N__f5ac80fd_4_k_cu_e8623bd5_377156ignoreE,@object
	.size		_ZN40_INTERNAL_f5ac80fd_4_k_cu_e8623bd5_377154cuda3std3__442_GLOBAL__N__f5ac80fd_4_k_cu_e8623bd5_377156ignoreE,(_ZN40_INTERNAL_f5ac80fd_4_k_cu_e8623bd5_377154cute7productE - _ZN40_INTERNAL_f5ac80fd_4_k_cu_e8623bd5_377154cuda3std3__442_GLOBAL__N__f5ac80fd_4_k_cu_e8623bd5_377156ignoreE)
_ZN40_INTERNAL_f5ac80fd_4_k_cu_e8623bd5_377154cuda3std3__442_GLOBAL__N__f5ac80fd_4_k_cu_e8623bd5_377156ignoreE:
	.zero		1
	.type		_ZN40_INTERNAL_f5ac80fd_4_k_cu_e8623bd5_377154cute7productE,@object
	.size		_ZN40_INTERNAL_f5ac80fd_4_k_cu_e8623bd5_377154cute7productE,(_ZN40_INTERNAL_f5ac80fd_4_k_cu_e8623bd5_377154cuda3std3__45__cpo3endE - _ZN40_INTERNAL_f5ac80fd_4_k_cu_e8623bd5_377154cute7productE)
_ZN40_INTERNAL_f5ac80fd_4_k_cu_e8623bd5_377154cute7productE:
	.zero		1
	.type		_ZN40_INTERNAL_f5ac80fd_4_k_cu_e8623bd5_377154cuda3std3__45__cpo3endE,@object
	.size		_ZN40_INTERNAL_f5ac80fd_4_k_cu_e8623bd5_377154cuda3std3__45__cpo3endE,(_ZN40_INTERNAL_f5ac80fd_4_k_cu_e8623bd5_377154cuda3std3__419piecewise_constructE - _ZN40_INTERNAL_f5ac80fd_4_k_cu_e8623bd5_377154cuda3std3__45__cpo3endE)
_ZN40_INTERNAL_f5ac80fd_4_k_cu_e8623bd5_377154cuda3std3__45__cpo3endE:
	.zero		1
	.type		_ZN40_INTERNAL_f5ac80fd_4_k_cu_e8623bd5_377154cuda3std3__419piecewise_constructE,@object
	.size		_ZN40_INTERNAL_f5ac80fd_4_k_cu_e8623bd5_377154cuda3std3__419piecewise_constructE,(_ZN40_INTERNAL_f5ac80fd_4_k_cu_e8623bd5_377154cuda3std3__45__cpo4cendE - _ZN40_INTERNAL_f5ac80fd_4_k_cu_e8623bd5_377154cuda3std3__419piecewise_constructE)
_ZN40_INTERNAL_f5ac80fd_4_k_cu_e8623bd5_377154cuda3std3__419piecewise_constructE:
	.zero		1
	.type		_ZN40_INTERNAL_f5ac80fd_4_k_cu_e8623bd5_377154cuda3std3__45__cpo4cendE,@object
	.size		_ZN40_INTERNAL_f5ac80fd_4_k_cu_e8623bd5_377154cuda3std3__45__cpo4cendE,(_ZN40_INTERNAL_f5ac80fd_4_k_cu_e8623bd5_377154cuda3std6ranges3__45__cpo4swapE - _ZN40_INTERNAL_f5ac80fd_4_k_cu_e8623bd5_377154cuda3std3__45__cpo4cendE)
_ZN40_INTERNAL_f5ac80fd_4_k_cu_e8623bd5_377154cuda3std3__45__cpo4cendE:
	.zero		1
	.type		_ZN40_INTERNAL_f5ac80fd_4_k_cu_e8623bd5_377154cuda3std6ranges3__45__cpo4swapE,@object
	.size		_ZN40_INTERNAL_f5ac80fd_4_k_cu_e8623bd5_377154cuda3std6ranges3__45__cpo4swapE,(.L_10 - _ZN40_INTERNAL_f5ac80fd_4_k_cu_e8623bd5_377154cuda3std6ranges3__45__cpo4swapE)
_ZN40_INTERNAL_f5ac80fd_4_k_cu_e8623bd5_377154cuda3std6ranges3__45__cpo4swapE:
	.zero		1
.L_10:


//--------------------- .nv.constant0._ZN7cutlass13device_kernelINS_4gemm6kernel13GemmUniversalIN4cute5tupleIJiiiiEEENS1_10collective13CollectiveMmaINS1_35MainloopSm100TmaUmmaWarpSpecializedILi2ELi2ELi4ENS5_IJNS4_1CILi1EEESB_SB_EEEEENS5_IJNSA_ILi64EEENSA_ILi256EEESE_EEENS_10tfloat32_tENS5_IJSB_llEEESH_NS5_IJlSB_lEEENS4_8TiledMMAINS4_8MMA_AtomIJNS4_17SM100_MMA_TF32_SSISH_SH_fLi64ELi256ELNS4_4UMMA5MajorE1ELSO_0ELNSN_7ScaleInE0ELSP_0EEEEEENS4_6LayoutISC_NS5_IJNSA_ILi0EEEST_ST_EEEEENS5_IJNS4_10UnderscoreESW_SW_EEEEENS4_13SM90_TMA_LOADENS4_14ComposedLayoutINS4_7SwizzleILi2ELi5ELi2EEENS4_18smem_ptr_flag_bitsILi32EEENSS_INS5_IJNSA_ILi32EEENSA_ILi4EEEEEENS5_IJSB_S15_EEEEEEEvNS4_8identityESZ_NS10_INS11_ILi3ELi4ELi3EEES14_NSS_INS5_IJNSA_ILi8EEES15_EEENS5_IJS15_SB_EEEEEEEvS1B_EENS_8epilogue10collective18CollectiveEpilogueINS1J_23Sm100TmaWarpSpecializedILi4ELi2ELi16ELb1ELb0EEEJSG_NS5_IJNSS_ISE_SB_EENSS_IS15_SB_EEEEESH_SJ_SH_SJ_NS1J_6fusion15FusionCallbacksIS1N_NS1R_17LinearCombinationISH_fSH_fLNS_15FloatRoundStyleE2EEESG_S1Q_JEEENS4_5SM1004TMEM4LOAD26SM100_TMEM_LOAD_16dp128b8xESZ_S1H_NS4_17SM75_U32x4_LDSM_NENS4_14SM90_TMA_STOREES1H_NS4_17SM90_U32x4_STSM_NENS4_39AutoVectorizingCopyWithAssumedAlignmentILi128EEEEEEvvEEEEvNT_6ParamsE --------------------------
	.section	.nv.constant0._ZN7cutlass13device_kernelINS_4gemm6kernel13GemmUniversalIN4cute5tupleIJiiiiEEENS1_10collective13CollectiveMmaINS1_35MainloopSm100TmaUmmaWarpSpecializedILi2ELi2ELi4ENS5_IJNS4_1CILi1EEESB_SB_EEEEENS5_IJNSA_ILi64EEENSA_ILi256EEESE_EEENS_10tfloat32_tENS5_IJSB_llEEESH_NS5_IJlSB_lEEENS4_8TiledMMAINS4_8MMA_AtomIJNS4_17SM100_MMA_TF32_SSISH_SH_fLi64ELi256ELNS4_4UMMA5MajorE1ELSO_0ELNSN_7ScaleInE0ELSP_0EEEEEENS4_6LayoutISC_NS5_IJNSA_ILi0EEEST_ST_EEEEENS5_IJNS4_10UnderscoreESW_SW_EEEEENS4_13SM90_TMA_LOADENS4_14ComposedLayoutINS4_7SwizzleILi2ELi5ELi2EEENS4_18smem_ptr_flag_bitsILi32EEENSS_INS5_IJNSA_ILi32EEENSA_ILi4EEEEEENS5_IJSB_S15_EEEEEEEvNS4_8identityESZ_NS10_INS11_ILi3ELi4ELi3EEES14_NSS_INS5_IJNSA_ILi8EEES15_EEENS5_IJS15_SB_EEEEEEEvS1B_EENS_8epilogue10collective18CollectiveEpilogueINS1J_23Sm100TmaWarpSpecializedILi4ELi2ELi16ELb1ELb0EEEJSG_NS5_IJNSS_ISE_SB_EENSS_IS15_SB_EEEEESH_SJ_SH_SJ_NS1J_6fusion15FusionCallbacksIS1N_NS1R_17LinearCombinationISH_fSH_fLNS_15FloatRoundStyleE2EEESG_S1Q_JEEENS4_5SM1004TMEM4LOAD26SM100_TMEM_LOAD_16dp128b8xESZ_S1H_NS4_17SM75_U32x4_LDSM_NENS4_14SM90_TMA_STOREES1H_NS4_17SM90_U32x4_STSM_NENS4_39AutoVectorizingCopyWithAssumedAlignmentILi128EEEEEEvvEEEEvNT_6ParamsE,"a",@progbits
	.sectionflags	@""
	.align	4
.nv.constant0._ZN7cutlass13device_kernelINS_4gemm6kernel13GemmUniversalIN4cute5tupleIJiiiiEEENS1_10collective13CollectiveMmaINS1_35MainloopSm100TmaUmmaWarpSpecializedILi2ELi2ELi4ENS5_IJNS4_1CILi1EEESB_SB_EEEEENS5_IJNSA_ILi64EEENSA_ILi256EEESE_EEENS_10tfloat32_tENS5_IJSB_llEEESH_NS5_IJlSB_lEEENS4_8TiledMMAINS4_8MMA_AtomIJNS4_17SM100_MMA_TF32_SSISH_SH_fLi64ELi256ELNS4_4UMMA5MajorE1ELSO_0ELNSN_7ScaleInE0ELSP_0EEEEEENS4_6LayoutISC_NS5_IJNSA_ILi0EEEST_ST_EEEEENS5_IJNS4_10UnderscoreESW_SW_EEEEENS4_13SM90_TMA_LOADENS4_14ComposedLayoutINS4_7SwizzleILi2ELi5ELi2EEENS4_18smem_ptr_flag_bitsILi32EEENSS_INS5_IJNSA_ILi32EEENSA_ILi4EEEEEENS5_IJSB_S15_EEEEEEEvNS4_8identityESZ_NS10_INS11_ILi3ELi4ELi3EEES14_NSS_INS5_IJNSA_ILi8EEES15_EEENS5_IJS15_SB_EEEEEEEvS1B_EENS_8epilogue10collective18CollectiveEpilogueINS1J_23Sm100TmaWarpSpecializedILi4ELi2ELi16ELb1ELb0EEEJSG_NS5_IJNSS_ISE_SB_EENSS_IS15_SB_EEEEESH_SJ_SH_SJ_NS1J_6fusion15FusionCallbacksIS1N_NS1R_17LinearCombinationISH_fSH_fLNS_15FloatRoundStyleE2EEESG_S1Q_JEEENS4_5SM1004TMEM4LOAD26SM100_TMEM_LOAD_16dp128b8xESZ_S1H_NS4_17SM75_U32x4_LDSM_NENS4_14SM90_TMA_STOREES1H_NS4_17SM90_U32x4_STSM_NENS4_39AutoVectorizingCopyWithAssumedAlignmentILi128EEEEEEvvEEEEvNT_6ParamsE:
	.zero		2944


//--------------------- SYMBOLS --------------------------

	.type		.nv.reservedSmem.offset0,@object
	.size		.nv.reservedSmem.offset0,0x4
	.type		.nv.reservedSmem.cap,@object
	.size		.nv.reservedSmem.cap,0x4
	.type		__assertfail,@function
